def matmul_kernel(
    a_ptr,
    b_ptr,
    c_ptr,
    M,
    N,
    K,
    stride_am,
    stride_ak,
    stride_bk,
    stride_bn,
    stride_cm,
    stride_cn,
    BLOCK_M: tl.constexpr,
    BLOCK_N: tl.constexpr,
    BLOCK_K: tl.constexpr,
    GROUP_M: tl.constexpr,
):
    pid = tl.program_id(axis=0)
    num_pid_m = tl.cdiv(M, BLOCK_M)
    num_pid_n = tl.cdiv(N, BLOCK_N)
    num_pid_in_group = GROUP_M * num_pid_n
    group_id = pid // num_pid_in_group
    first_pid_m = group_id * GROUP_M
    group_size_m = min(num_pid_m - first_pid_m, GROUP_M)
    pid_m = first_pid_m + ((pid % num_pid_in_group) % group_size_m)
    pid_n = (pid % num_pid_in_group) // group_size_m

    offs_am = (pid_m * BLOCK_M + tl.arange(0, BLOCK_M)) % M
    offs_bn = (pid_n * BLOCK_N + tl.arange(0, BLOCK_N)) % N
    offs_k = tl.arange(0, BLOCK_K)
    a_ptrs = a_ptr + offs_am[:, None] * stride_am + offs_k[None, :] * stride_ak
    b_ptrs = b_ptr + offs_k[:, None] * stride_bk + offs_bn[None, :] * stride_bn

    acc = tl.zeros((BLOCK_M, BLOCK_N), dtype=tl.float32)
    for kk in range(0, tl.cdiv(K, BLOCK_K)):
        a = tl.load(a_ptrs, mask=offs_k[None, :] < K - kk * BLOCK_K, other=0.0)
        b = tl.load(b_ptrs, mask=offs_k[:, None] < K - kk * BLOCK_K, other=0.0)
        acc = tl.dot(a, b, acc)
        a_ptrs += BLOCK_K * stride_ak
        b_ptrs += BLOCK_K * stride_bk

    c = acc.to(c_ptr.dtype.element_ty)
    offs_cm = pid_m * BLOCK_M + tl.arange(0, BLOCK_M)
    offs_cn = pid_n * BLOCK_N + tl.arange(0, BLOCK_N)
    c_ptrs = c_ptr + offs_cm[:, None] * stride_cm + offs_cn[None, :] * stride_cn
    mask = (offs_cm[:, None] < M) & (offs_cn[None, :] < N)
    tl.store(c_ptrs, c, mask=mask)

# config = {"BLOCK_K": 32, "BLOCK_M": 64, "BLOCK_N": 64, "GROUP_M": 8, "arch": "sm_100", "dtype": "bf16", "num_ctas": 1, "num_stages": 3, "num_warps": 4}
# arch = sm_100


// ===== COMPILED SASS (sm_100a) =====

	.target	sm_100a

	.elftype	@"ET_EXEC"


//--------------------- .note.nv.tkinfo           --------------------------
	.section	.note.nv.tkinfo,"",@"SHT_NOTE"
	.sectionflags	@"SHF_NOTE_NV_TKINFO"
	.tkinfo
        /*0018*/ 	.word	0x00000081
        /*0030*/ 	.string	""
        /*0030*/ 	.string	"ptxas-blackwell"
        /*0030*/ 	.string	"Cuda compilation tools, release 12.9, V12.9.86"
        /*0030*/ 	.string	"Build cuda_12.9.r12.9/compiler.36037853_0"
        /*0030*/ 	.string	"-v  -suppress-debug-info  -lineinfo  -arch sm_100a "



//--------------------- .note.nv.cuver            --------------------------
	.section	.note.nv.cuver,"",@"SHT_NOTE"
	.sectionflags	@"SHF_NOTE_NV_CUVER"
        /*0018*/ 	.short	0x0001
        /*001a*/ 	.short	0x0064
        /*001c*/ 	.short	0x0001
        /*001e*/ 	.short	0x0000
        /*0020*/ 	.short	0x0001
        /*0022*/ 	.short	0x0000


//--------------------- .nv.info                  --------------------------
	.section	.nv.info,"",@"SHT_CUDA_INFO"
	.align	4


	//----- nvinfo : EIATTR_REGCOUNT
	.align		4
        /*0000*/ 	.byte	0x04, 0x2f
        /*0002*/ 	.short	(.L_4 - .L_3)
	.align		4
.L_3:
        /*0004*/ 	.word	index@(matmul_kernel)
        /*0008*/ 	.word	0x00000080


	//----- nvinfo : EIATTR_FRAME_SIZE
	.align		4
.L_4:
        /*000c*/ 	.byte	0x04, 0x11
        /*000e*/ 	.short	(.L_6 - .L_5)
	.align		4
.L_5:
        /*0010*/ 	.word	index@($__internal_2_$__cuda_sm10x_tcgen05_guardrail_trap_unallocated_columns_being_dealloced)
        /*0014*/ 	.word	0x00000000


	//----- nvinfo : EIATTR_FRAME_SIZE
	.align		4
.L_6:
        /*0018*/ 	.byte	0x04, 0x11
        /*001a*/ 	.short	(.L_8 - .L_7)
	.align		4
.L_7:
        /*001c*/ 	.word	index@($__internal_1_$__cuda_sm10x_tcgen05_guardrail_trap_phase_invalid_during_alloc)
        /*0020*/ 	.word	0x00000000


	//----- nvinfo : EIATTR_FRAME_SIZE
	.align		4
.L_8:
        /*0024*/ 	.byte	0x04, 0x11
        /*0026*/ 	.short	(.L_10 - .L_9)
	.align		4
.L_9:
        /*0028*/ 	.word	index@($__internal_0_$__cuda_sm10x_tcgen05_guardrail_trap_col_being_dealloced_not_returned_by_alloc)
        /*002c*/ 	.word	0x00000000


	//----- nvinfo : EIATTR_FRAME_SIZE
	.align		4
.L_10:
        /*0030*/ 	.byte	0x04, 0x11
        /*0032*/ 	.short	(.L_12 - .L_11)
	.align		4
.L_11:
        /*0034*/ 	.word	index@(matmul_kernel)
        /*0038*/ 	.word	0x00000000


	//----- nvinfo : EIATTR_MIN_STACK_SIZE
	.align		4
.L_12:
        /*003c*/ 	.byte	0x04, 0x12
        /*003e*/ 	.short	(.L_14 - .L_13)
	.align		4
.L_13:
        /*0040*/ 	.word	index@(matmul_kernel)
        /*0044*/ 	.word	0x00000000
.L_14:


//--------------------- .nv.info.matmul_kernel    --------------------------
	.section	.nv.info.matmul_kernel,"",@"SHT_CUDA_INFO"
	.sectionflags	@""
	.align	4


	//----- nvinfo : EIATTR_CUDA_API_VERSION
	.align		4
        /*0000*/ 	.byte	0x04, 0x37
        /*0002*/ 	.short	(.L_16 - .L_15)
.L_15:
        /*0004*/ 	.word	0x00000081


	//----- nvinfo : EIATTR_KPARAM_INFO
	.align		4
.L_16:
        /*0008*/ 	.byte	0x04, 0x17
        /*000a*/ 	.short	(.L_18 - .L_17)
.L_17:
        /*000c*/ 	.word	0x00000000
        /*0010*/ 	.short	0x000d
        /*0012*/ 	.short	0x0048
        /*0014*/ 	.byte	0x00, 0xf4, 0x21, 0x00


	//----- nvinfo : EIATTR_KPARAM_INFO
	.align		4
.L_18:
        /*0018*/ 	.byte	0x04, 0x17
        /*001a*/ 	.short	(.L_20 - .L_19)
.L_19:
        /*001c*/ 	.word	0x00000000
        /*0020*/ 	.short	0x000c
        /*0022*/ 	.short	0x0040
        /*0024*/ 	.byte	0x00, 0xf4, 0x21, 0x00


	//----- nvinfo : EIATTR_KPARAM_INFO
	.align		4
.L_20:
        /*0028*/ 	.byte	0x04, 0x17
        /*002a*/ 	.short	(.L_22 - .L_21)
.L_21:
        /*002c*/ 	.word	0x00000000
        /*0030*/ 	.short	0x000b
        /*0032*/ 	.short	0x0038
        /*0034*/ 	.byte	0x00, 0xf0, 0x11, 0x00


	//----- nvinfo : EIATTR_KPARAM_INFO
	.align		4
.L_22:
        /*0038*/ 	.byte	0x04, 0x17
        /*003a*/ 	.short	(.L_24 - .L_23)
.L_23:
        /*003c*/ 	.word	0x00000000
        /*0040*/ 	.short	0x000a
        /*0042*/ 	.short	0x0034
        /*0044*/ 	.byte	0x00, 0xf0, 0x11, 0x00


	//----- nvinfo : EIATTR_KPARAM_INFO
	.align		4
.L_24:
        /*0048*/ 	.byte	0x04, 0x17
        /*004a*/ 	.short	(.L_26 - .L_25)
.L_25:
        /*004c*/ 	.word	0x00000000
        /*0050*/ 	.short	0x0009
        /*0052*/ 	.short	0x0030
        /*0054*/ 	.byte	0x00, 0xf0, 0x11, 0x00


	//----- nvinfo : EIATTR_KPARAM_INFO
	.align		4
.L_26:
        /*0058*/ 	.byte	0x04, 0x17
        /*005a*/ 	.short	(.L_28 - .L_27)
.L_27:
        /*005c*/ 	.word	0x00000000
        /*0060*/ 	.short	0x0008
        /*0062*/ 	.short	0x002c
        /*0064*/ 	.byte	0x00, 0xf0, 0x11, 0x00


	//----- nvinfo : EIATTR_KPARAM_INFO
	.align		4
.L_28:
        /*0068*/ 	.byte	0x04, 0x17
        /*006a*/ 	.short	(.L_30 - .L_29)
.L_29:
        /*006c*/ 	.word	0x00000000
        /*0070*/ 	.short	0x0007
        /*0072*/ 	.short	0x0028
        /*0074*/ 	.byte	0x00, 0xf0, 0x11, 0x00


	//----- nvinfo : EIATTR_KPARAM_INFO
	.align		4
.L_30:
        /*0078*/ 	.byte	0x04, 0x17
        /*007a*/ 	.short	(.L_32 - .L_31)
.L_31:
        /*007c*/ 	.word	0x00000000
        /*0080*/ 	.short	0x0006
        /*0082*/ 	.short	0x0024
        /*0084*/ 	.byte	0x00, 0xf0, 0x11, 0x00


	//----- nvinfo : EIATTR_KPARAM_INFO
	.align		4
.L_32:
        /*0088*/ 	.byte	0x04, 0x17
        /*008a*/ 	.short	(.L_34 - .L_33)
.L_33:
        /*008c*/ 	.word	0x00000000
        /*0090*/ 	.short	0x0005
        /*0092*/ 	.short	0x0020
        /*0094*/ 	.byte	0x00, 0xf0, 0x11, 0x00


	//----- nvinfo : EIATTR_KPARAM_INFO
	.align		4
.L_34:
        /*0098*/ 	.byte	0x04, 0x17
        /*009a*/ 	.short	(.L_36 - .L_35)
.L_35:
        /*009c*/ 	.word	0x00000000
        /*00a0*/ 	.short	0x0004
        /*00a2*/ 	.short	0x001c
        /*00a4*/ 	.byte	0x00, 0xf0, 0x11, 0x00


	//----- nvinfo : EIATTR_KPARAM_INFO
	.align		4
.L_36:
        /*00a8*/ 	.byte	0x04, 0x17
        /*00aa*/ 	.short	(.L_38 - .L_37)
.L_37:
        /*00ac*/ 	.word	0x00000000
        /*00b0*/ 	.short	0x0003
        /*00b2*/ 	.short	0x0018
        /*00b4*/ 	.byte	0x00, 0xf0, 0x11, 0x00


	//----- nvinfo : EIATTR_KPARAM_INFO
	.align		4
.L_38:
        /*00b8*/ 	.byte	0x04, 0x17
        /*00ba*/ 	.short	(.L_40 - .L_39)
.L_39:
        /*00bc*/ 	.word	0x00000000
        /*00c0*/ 	.short	0x0002
        /*00c2*/ 	.short	0x0010
        /*00c4*/ 	.byte	0x00, 0xf4, 0x21, 0x00


	//----- nvinfo : EIATTR_KPARAM_INFO
	.align		4
.L_40:
        /*00c8*/ 	.byte	0x04, 0x17
        /*00ca*/ 	.short	(.L_42 - .L_41)
.L_41:
        /*00cc*/ 	.word	0x00000000
        /*00d0*/ 	.short	0x0001
        /*00d2*/ 	.short	0x0008
        /*00d4*/ 	.byte	0x00, 0xf4, 0x21, 0x00


	//----- nvinfo : EIATTR_KPARAM_INFO
	.align		4
.L_42:
        /*00d8*/ 	.byte	0x04, 0x17
        /*00da*/ 	.short	(.L_44 - .L_43)
.L_43:
        /*00dc*/ 	.word	0x00000000
        /*00e0*/ 	.short	0x0000
        /*00e2*/ 	.short	0x0000
        /*00e4*/ 	.byte	0x00, 0xf4, 0x21, 0x00


	//----- nvinfo : EIATTR_AT_ENTRY_FRAGMENTS
	.align		4
.L_44:
        /*00e8*/ 	.byte	0x04, 0x4f
        /*00ea*/ 	.short	(.L_46 - .L_45)


	//   ....[0]....
.L_45:
        /*00ec*/ 	.word	0x00000004


	//----- nvinfo : EIATTR_RESERVED_SMEM_USED
	.align		4
.L_46:
        /*00f0*/ 	.byte	0x01, 0x41
	.zero		2


	//----- nvinfo : EIATTR_SPARSE_MMA_MASK
	.align		4
        /*00f4*/ 	.byte	0x03, 0x50
        /*00f6*/ 	.short	0x0000


	//----- nvinfo : EIATTR_TCGEN05_1CTA_USED
	.align		4
        /*00f8*/ 	.byte	0x01, 0x51
	.zero		2


	//----- nvinfo : EIATTR_MAXREG_COUNT
	.align		4
        /*00fc*/ 	.byte	0x03, 0x1b
        /*00fe*/ 	.short	0x00ff


	//----- nvinfo : EIATTR_NUM_BARRIERS
	.align		4
        /*0100*/ 	.byte	0x02, 0x4c
        /*0102*/ 	.byte	0x01
	.zero		1


	//----- nvinfo : EIATTR_INT_WARP_WIDE_INSTR_OFFSETS
	.align		4
        /*0104*/ 	.byte	0x04, 0x31
        /*0106*/ 	.short	(.L_48 - .L_47)


	//   ....[0]....
.L_47:
        /*0108*/ 	.word	0x000018d0


	//   ....[1]....
        /*010c*/ 	.word	0x000018e0


	//   ....[2]....
        /*0110*/ 	.word	0x00002780


	//   ....[3]....
        /*0114*/ 	.word	0x00004d00


	//   ....[4]....
        /*0118*/ 	.word	0x00004d50


	//----- nvinfo : EIATTR_COOP_GROUP_MASK_REGIDS
	.align		4
.L_48:
        /*011c*/ 	.byte	0x04, 0x29
        /*011e*/ 	.short	(.L_50 - .L_49)


	//   ....[0]....
.L_49:
        /*0120*/ 	.word	0xffffffff


	//   ....[1]....
        /*0124*/ 	.word	0xffffffff


	//   ....[2]....
        /*0128*/ 	.word	0xffffffff


	//   ....[3]....
        /*012c*/ 	.word	0xffffffff


	//----- nvinfo : EIATTR_COOP_GROUP_INSTR_OFFSETS
	.align		4
.L_50:
        /*0130*/ 	.byte	0x04, 0x28
        /*0132*/ 	.short	(.L_52 - .L_51)


	//   ....[0]....
.L_51:
        /*0134*/ 	.word	0x00000070


	//   ....[1]....
        /*0138*/ 	.word	0x00000330


	//   ....[2]....
        /*013c*/ 	.word	0x00004b90


	//   ....[3]....
        /*0140*/ 	.word	0x00004e00


	//----- nvinfo : EIATTR_VRC_CTA_INIT_COUNT
	.align		4
.L_52:
        /*0144*/ 	.byte	0x02, 0x4a
        /*0146*/ 	.byte	0x80
	.zero		1


	//----- nvinfo : EIATTR_MBARRIER_INSTR_OFFSETS
	.align		4
        /*0148*/ 	.byte	0x04, 0x39
        /*014a*/ 	.short	(.L_54 - .L_53)


	//   ....[0]....
.L_53:
        /*014c*/ 	.word	0x00001a10
        /*0150*/ 	.word	0x000000ff
        /*0154*/ 	.word	0x00000000
        /*0158*/ 	.short	0x0100
        /*015a*/ 	.byte	0x0f
	.zero		1


	//   ....[1]....
        /*015c*/ 	.word	0x000027c0
        /*0160*/ 	.word	0x000000ff
        /*0164*/ 	.word	0x00004008
        /*0168*/ 	.short	0x0100
        /*016a*/ 	.byte	0x0d
	.zero		1


	//   ....[2]....
        /*016c*/ 	.word	0x00003040
        /*0170*/ 	.word	0x000000ff
        /*0174*/ 	.word	0x00000000
        /*0178*/ 	.short	0x010a
        /*017a*/ 	.byte	0x0f
	.zero		1


	//   ....[3]....
        /*017c*/ 	.word	0x00003b30
        /*0180*/ 	.word	0x000000ff
        /*0184*/ 	.word	0x00000000
        /*0188*/ 	.short	0x010a
        /*018a*/ 	.byte	0x0f
	.zero		1


	//   ....[4]....
        /*018c*/ 	.word	0x00003c70
        /*0190*/ 	.word	0x000000ff
        /*0194*/ 	.word	0x00004000
        /*0198*/ 	.short	0x0108
        /*019a*/ 	.byte	0x0d
	.zero		1


	//   ....[5]....
        /*019c*/ 	.word	0x00003d50
        /*01a0*/ 	.word	0x000000ff
        /*01a4*/ 	.word	0x00004008
        /*01a8*/ 	.short	0x0108
        /*01aa*/ 	.byte	0x0d
	.zero		1


	//   ....[6]....
        /*01ac*/ 	.word	0x00004e20
        /*01b0*/ 	.word	0x000000ff
        /*01b4*/ 	.word	0x00000000
        /*01b8*/ 	.short	0x010a
        /*01ba*/ 	.byte	0x0f
	.zero		1


	//   ....[7]....
        /*01bc*/ 	.word	0x00004e50
        /*01c0*/ 	.word	0x000000ff
        /*01c4*/ 	.word	0x00000000
        /*01c8*/ 	.short	0x010a
        /*01ca*/ 	.byte	0x0f
	.zero		1


	//----- nvinfo : EIATTR_NUM_MBARRIERS
	.align		4
.L_54:
        /*01cc*/ 	.byte	0x03, 0x38
        /*01ce*/ 	.short	0x0002


	//----- nvinfo : EIATTR_EXIT_INSTR_OFFSETS
	.align		4
        /*01d0*/ 	.byte	0x04, 0x1c
        /*01d2*/ 	.short	(.L_56 - .L_55)


	//   ....[0]....
.L_55:
        /*01d4*/ 	.word	0x00004e10


	//----- nvinfo : EIATTR_REQNTID
	.align		4
.L_56:
        /*01d8*/ 	.byte	0x04, 0x10
        /*01da*/ 	.short	(.L_58 - .L_57)
.L_57:
        /*01dc*/ 	.word	0x00000080
        /*01e0*/ 	.word	0x00000001
        /*01e4*/ 	.word	0x00000001


	//----- nvinfo : EIATTR_CRS_STACK_SIZE
	.align		4
.L_58:
        /*01e8*/ 	.byte	0x04, 0x1e
        /*01ea*/ 	.short	(.L_60 - .L_59)
.L_59:
        /*01ec*/ 	.word	0x00000000


	//----- nvinfo : EIATTR_CBANK_PARAM_SIZE
	.align		4
.L_60:
        /*01f0*/ 	.byte	0x03, 0x19
        /*01f2*/ 	.short	0x0050


	//----- nvinfo : EIATTR_PARAM_CBANK
	.align		4
        /*01f4*/ 	.byte	0x04, 0x0a
        /*01f6*/ 	.short	(.L_62 - .L_61)
	.align		4
.L_61:
        /*01f8*/ 	.word	index@(.nv.constant0.matmul_kernel)
        /*01fc*/ 	.short	0x0380
        /*01fe*/ 	.short	0x0050


	//----- nvinfo : EIATTR_SW_WAR
	.align		4
.L_62:
        /*0200*/ 	.byte	0x04, 0x36
        /*0202*/ 	.short	(.L_64 - .L_63)
.L_63:
        /*0204*/ 	.word	0x00000008
.L_64:


//--------------------- .nv.compat                --------------------------
	.section	.nv.compat,"",@"SHT_CUDA_COMPAT_INFO"
	.align	4
        /*0000*/ 	.byte	0x02, 0x02, 0x02, 0x00, 0x02, 0x05, 0x05, 0x00, 0x02, 0x03, 0x00, 0x00, 0x02, 0x06, 0x01, 0x00


//--------------------- .nv.callgraph             --------------------------
	.section	.nv.callgraph,"",@"SHT_CUDA_CALLGRAPH"
	.align	4
	.sectionentsize	8
	.align		4
        /*0000*/ 	.word	0x00000000
	.align		4
        /*0004*/ 	.word	0xffffffff
	.align		4
        /*0008*/ 	.word	0x00000000
	.align		4
        /*000c*/ 	.word	0xfffffffe
	.align		4
        /*0010*/ 	.word	0x00000000
	.align		4
        /*0014*/ 	.word	0xfffffffd
	.align		4
        /*0018*/ 	.word	0x00000000
	.align		4
        /*001c*/ 	.word	0xfffffffc


//--------------------- .text.matmul_kernel       --------------------------
	.section	.text.matmul_kernel,"ax",@progbits
	.align	128
        .global         matmul_kernel
        .type           matmul_kernel,@function
        .size           matmul_kernel,(.L_x_20 - matmul_kernel)
        .other          matmul_kernel,@"STO_CUDA_ENTRY STV_DEFAULT"
matmul_kernel:
.text.matmul_kernel:
[----:B------:R-:W0:Y:S01]  /*0000*/  LDC R1, c[0x0][0x37c] ;  /* 0x0000df00ff017b82 */ /* 0x000e220000000800 */
[----:B------:R-:W1:Y:S01]  /*0010*/  S2R R0, SR_TID.X ;  /* 0x0000000000007919 */ /* 0x000e620000002100 */
[----:B------:R-:W2:Y:S01]  /*0020*/  LDCU.64 UR26, c[0x0][0x358] ;  /* 0x00006b00ff1a77ac */ /* 0x000ea20008000a00 */
[----:B-1----:R-:W-:-:S13]  /*0030*/  ISETP.GE.U32.AND P0, PT, R0, 0x20, PT ;  /* 0x000000200000780c */ /* 0x002fda0003f06070 */
[----:B------:R-:W-:Y:S02]  /*0040*/  VOTEU.ANY UP0, P0 ;  /* 0x0000000000ff7886 */ /* 0x000fe40000000100 */
[----:B0-2---:R-:W-:Y:S05]  /*0050*/  BRA.U UP0, `(.L_x_0) ;  /* 0x0000000100b87547 */ /* 0x005fea000b800000 */
[----:B------:R-:W0:Y:S01]  /*0060*/  S2UR UR6, SR_CgaCtaId ;  /* 0x00000000000679c3 */ /* 0x000e220000008800 */
[----:B------:R-:W-:Y:S01]  /*0070*/  NOP ;  /* 0x0000000000007918 */ /* 0x000fe20000000000 */
[----:B------:R-:W-:Y:S02]  /*0080*/  UMOV UR4, 0x40 ;  /* 0x0000004000047882 */ /* 0x000fe40000000000 */
[----:B0-----:R-:W-:-:S09]  /*0090*/  ULEA UR4, UR6, UR4, 0x18 ;  /* 0x0000000406047291 */ /* 0x001fd2000f8ec0ff */
[----:B------:R-:W0:Y:S01]  /*00a0*/  LDS.U8 R2, [UR4] ;  /* 0x00000004ff027984 */ /* 0x000e220008000000 */
[----:B------:R-:W-:Y:S02]  /*00b0*/  UMOV UR4, 0x400 ;  /* 0x0000040000047882 */ /* 0x000fe40000000000 */
[----:B------:R-:W-:Y:S01]  /*00c0*/  ULEA UR4, UR6, UR4, 0x18 ;  /* 0x0000000406047291 */ /* 0x000fe2000f8ec0ff */
[----:B0-----:R-:W-:-:S13]  /*00d0*/  ISETP.NE.AND P0, PT, R2, RZ, PT ;  /* 0x000000ff0200720c */ /* 0x001fda0003f05270 */
[----:B------:R-:W-:Y:S05]  /*00e0*/  @P0 BRA `(.L_x_1) ;  /* 0x00000000007c0947 */ /* 0x000fea0003800000 */
[----:B------:R-:W-:-:S13]  /*00f0*/  ELECT P0, URZ, PT ;  /* 0x0000000000ff782f */ /* 0x000fda0003800000 */
[----:B------:R-:W-:Y:S05]  /*0100*/  @!P0 BRA `(.L_x_2) ;  /* 0x0000000000848947 */ /* 0x000fea0003800000 */
[----:B------:R-:W-:Y:S01]  /*0110*/  UMOV UR5, 0x2 ;  /* 0x0000000200057882 */ /* 0x000fe20000000000 */
[----:B------:R-:W-:Y:S02]  /*0120*/  IMAD.MOV.U32 R5, RZ, RZ, 0x1 ;  /* 0x00000001ff057424 */ /* 0x000fe400078e00ff */
[----:B------:R-:W-:Y:S02]  /*0130*/  IMAD.MOV.U32 R3, RZ, RZ, 0x3 ;  /* 0x00000003ff037424 */ /* 0x000fe400078e00ff */
[----:B------:R-:W-:Y:S04]  /*0140*/  DEPBAR.LE SB0, 0x36 ;  /* 0x00008d800000791a */ /* 0x000fe80000000000 */
[----:B------:R-:W0:Y:S02]  /*0150*/  UTCATOMSWS.FIND_AND_SET.ALIGN UP1, UR5, UR5 ;  /* 0x00000005000575e3 */ /* 0x000e240008020800 */
[----:B0-----:R-:W-:-:S04]  /*0160*/  PLOP3.LUT P0, PT, PT, PT, UP1, 0x80, 0x8 ;  /* 0x000000000008781c */ /* 0x001fc80003f0f018 */
[----:B------:R-:W-:-:S04]  /*0170*/  SEL R2, RZ, 0xffffffff, !P0 ;  /* 0xffffffffff027807 */ /* 0x000fc80004000000 */
[----:B------:R-:W-:Y:S01]  /*0180*/  ISETP.NE.AND P0, PT, R2, RZ, PT ;  /* 0x000000ff0200720c */ /* 0x000fe20003f05270 */
[----:B------:R-:W-:-:S12]  /*0190*/  IMAD.U32 R2, RZ, RZ, UR5 ;  /* 0x00000005ff027e24 */ /* 0x000fd8000f8e00ff */
[----:B------:R-:W-:Y:S05]  /*01a0*/  @P0 BRA `(.L_x_3) ;  /* 0x0000000000240947 */ /* 0x000fea0003800000 */
.L_x_4:
[----:B------:R-:W-:Y:S05]  /*01b0*/  NANOSLEEP 0x64 ;  /* 0x000000640000795d */ /* 0x000fea0003800000 */
[----:B------:R-:W-:-:S05]  /*01c0*/  UMOV UR5, 0x2 ;  /* 0x0000000200057882 */ /* 0x000fca0000000000 */
[----:B------:R-:W-:Y:S04]  /*01d0*/  DEPBAR.LE SB0, 0x36 ;  /* 0x00008d800000791a */ /* 0x000fe80000000000 */
[----:B------:R-:W0:Y:S02]  /*01e0*/  UTCATOMSWS.FIND_AND_SET.ALIGN UP1, UR5, UR5 ;  /* 0x00000005000575e3 */ /* 0x000e240008020800 */
[----:B0-----:R-:W-:-:S04]  /*01f0*/  PLOP3.LUT P0, PT, PT, PT, UP1, 0x80, 0x8 ;  /* 0x000000000008781c */ /* 0x001fc80003f0f018 */
[----:B------:R-:W-:-:S04]  /*0200*/  SEL R2, RZ, 0xffffffff, !P0 ;  /* 0xffffffffff027807 */ /* 0x000fc80004000000 */
[----:B------:R-:W-:Y:S01]  /*0210*/  ISETP.NE.AND P0, PT, R2, RZ, PT ;  /* 0x000000ff0200720c */ /* 0x000fe20003f05270 */
[----:B------:R-:W-:-:S12]  /*0220*/  IMAD.U32 R2, RZ, RZ, UR5 ;  /* 0x00000005ff027e24 */ /* 0x000fd8000f8e00ff */
[----:B------:R-:W-:Y:S05]  /*0230*/  @!P0 BRA `(.L_x_4) ;  /* 0xfffffffc00dc8947 */ /* 0x000fea000383ffff */
.L_x_3:
[C---:B------:R-:W-:Y:S01]  /*0240*/  VIADD R4, R2.reuse, 0x10 ;  /* 0x0000001002047836 */ /* 0x040fe20000000000 */
[----:B------:R-:W-:Y:S01]  /*0250*/  UMOV UR5, 0x50 ;  /* 0x0000005000057882 */ /* 0x000fe20000000000 */
[----:B------:R-:W-:Y:S01]  /*0260*/  SHF.L.U32 R3, R3, R2, RZ ;  /* 0x0000000203037219 */ /* 0x000fe200000006ff */
[----:B------:R-:W-:Y:S01]  /*0270*/  ULEA UR5, UR6, UR5, 0x18 ;  /* 0x0000000506057291 */ /* 0x000fe2000f8ec0ff */
[----:B------:R-:W-:Y:S01]  /*0280*/  IMAD.SHL.U32 R2, R2, 0x20, RZ ;  /* 0x0000002002027824 */ /* 0x000fe200078e00ff */
[----:B------:R-:W-:-:S04]  /*0290*/  SHF.L.U32 R4, R5, R4, RZ ;  /* 0x0000000405047219 */ /* 0x000fc800000006ff */
[----:B------:R-:W-:-:S05]  /*02a0*/  LOP3.LUT R3, R4, R3, RZ, 0xfc, !PT ;  /* 0x0000000304037212 */ /* 0x000fca00078efcff */
[----:B------:R0:W-:Y:S04]  /*02b0*/  ATOMS.OR RZ, [UR5], R3 ;  /* 0x00000003ffff798c */ /* 0x0001e8000b000005 */
[----:B------:R0:W-:Y:S01]  /*02c0*/  STS [UR4], R2 ;  /* 0x00000002ff007988 */ /* 0x0001e20008000804 */
[----:B------:R-:W-:Y:S05]  /*02d0*/  BRA `(.L_x_2) ;  /* 0x0000000000107947 */ /* 0x000fea0003800000 */
.L_x_1:
[----:B------:R-:W-:-:S05]  /*02e0*/  IMAD.MOV.U32 R2, RZ, RZ, -0x1 ;  /* 0xffffffffff027424 */ /* 0x000fca00078e00ff */
[----:B------:R0:W-:Y:S02]  /*02f0*/  STS [UR4], R2 ;  /* 0x00000002ff007988 */ /* 0x0001e40008000804 */
[----:B0-----:R-:W-:-:S07]  /*0300*/  MOV R2, 0x320 ;  /* 0x0000032000027802 */ /* 0x001fce0000000f00 */
[----:B------:R-:W-:Y:S05]  /*0310*/  CALL.REL.NOINC `($__internal_1_$__cuda_sm10x_tcgen05_guardrail_trap_phase_invalid_during_alloc) ;  /* 0x0000004800e47944 */ /* 0x000fea0003c00000 */
.L_x_2:
[----:B------:R-:W-:Y:S05]  /*0320*/  WARPSYNC.ALL ;  /* 0x0000000000007948 */ /* 0x000fea0003800000 */
[----:B------:R-:W-:Y:S01]  /*0330*/  NOP ;  /* 0x0000000000007918 */ /* 0x000fe20000000000 */
.L_x_0:
[----:B------:R-:W1:Y:S01]  /*0340*/  LDC.64 R18, c[0x0][0x398] ;  /* 0x0000e600ff127b82 */ /* 0x000e620000000a00 */
[----:B------:R-:W2:Y:S01]  /*0350*/  S2R R7, SR_CTAID.X ;  /* 0x0000000000077919 */ /* 0x000ea20000002500 */
[----:B------:R-:W-:Y:S01]  /*0360*/  LOP3.LUT R14, R0, 0x3f, RZ, 0xc0, !PT ;  /* 0x0000003f000e7812 */ /* 0x000fe200078ec0ff */
[----:B------:R-:W-:Y:S01]  /*0370*/  UMOV UR13, 0x400 ;  /* 0x00000400000d7882 */ /* 0x000fe20000000000 */
[----:B------:R-:W-:Y:S01]  /*0380*/  SHF.R.U32.HI R24, RZ, 0x5, R0 ;  /* 0x00000005ff187819 */ /* 0x000fe20000011600 */
[----:B------:R-:W-:Y:S01]  /*0390*/  UMOV UR6, 0x1 ;  /* 0x0000000100067882 */ /* 0x000fe20000000000 */
[----:B------:R-:W-:Y:S01]  /*03a0*/  PRMT R110, RZ, 0x7610, R110 ;  /* 0x00007610ff6e7816 */ /* 0x000fe2000000006e */
[----:B------:R-:W3:Y:S01]  /*03b0*/  LDCU.128 UR8, c[0x0][0x380] ;  /* 0x00007000ff0877ac */ /* 0x000ee20008000c00 */
[----:B------:R-:W4:Y:S08]  /*03c0*/  S2UR UR4, SR_CgaCtaId ;  /* 0x00000000000479c3 */ /* 0x000f300000008800 */
[----:B------:R-:W5:Y:S01]  /*03d0*/  LDC.64 R72, c[0x0][0x3a8] ;  /* 0x0000ea00ff487b82 */ /* 0x000f620000000a00 */
[----:B01----:R-:W-:Y:S01]  /*03e0*/  VIADD R2, R19, 0x3f ;  /* 0x0000003f13027836 */ /* 0x003fe20000000000 */
[----:B------:R-:W-:-:S04]  /*03f0*/  IABS R16, R18 ;  /* 0x0000001200107213 */ /* 0x000fc80000000000 */
[----:B------:R-:W-:Y:S01]  /*0400*/  SHF.R.S32.HI R3, RZ, 0x1f, R2 ;  /* 0x0000001fff037819 */ /* 0x000fe20000011402 */
[----:B----4-:R-:W-:-:S03]  /*0410*/  ULEA UR13, UR4, UR13, 0x18 ;  /* 0x0000000d040d7291 */ /* 0x010fc6000f8ec0ff */
[----:B------:R-:W-:Y:S02]  /*0420*/  LEA.HI R3, R3, R2, RZ, 0x6 ;  /* 0x0000000203037211 */ /* 0x000fe400078f30ff */
[----:B--2---:R-:W-:Y:S01]  /*0430*/  IABS R8, R7 ;  /* 0x0000000700087213 */ /* 0x004fe20000000000 */
[----:B------:R-:W-:Y:S01]  /*0440*/  UIADD3 UR15, UPT, UPT, UR13, 0x4000, URZ ;  /* 0x000040000d0f7890 */ /* 0x000fe2000fffe0ff */
[----:B------:R-:W-:-:S05]  /*0450*/  SHF.R.S32.HI R3, RZ, 0x6, R3 ;  /* 0x00000006ff037819 */ /* 0x000fca0000011403 */
[----:B------:R-:W-:-:S05]  /*0460*/  IMAD.SHL.U32 R4, R3, 0x8, RZ ;  /* 0x0000000803047824 */ /* 0x000fca00078e00ff */
[-C--:B------:R-:W-:Y:S02]  /*0470*/  IABS R9, R4.reuse ;  /* 0x0000000400097213 */ /* 0x080fe40000000000 */
[----:B------:R-:W-:Y:S02]  /*0480*/  IABS R10, R4 ;  /* 0x00000004000a7213 */ /* 0x000fe40000000000 */
[----:B------:R-:W0:Y:S08]  /*0490*/  I2F.RP R5, R9 ;  /* 0x0000000900057306 */ /* 0x000e300000209400 */
[----:B0-----:R-:W0:Y:S02]  /*04a0*/  MUFU.RCP R5, R5 ;  /* 0x0000000500057308 */ /* 0x001e240000001000 */
[----:B0-----:R-:W-:-:S02]  /*04b0*/  VIADD R2, R5, 0xffffffe ;  /* 0x0ffffffe05027836 */ /* 0x001fc40000000000 */
[----:B------:R-:W-:-:S04]  /*04c0*/  IMAD.MOV R5, RZ, RZ, -R10 ;  /* 0x000000ffff057224 */ /* 0x000fc800078e0a0a */
[----:B------:R0:W1:Y:S02]  /*04d0*/  F2I.FTZ.U32.TRUNC.NTZ R3, R2 ;  /* 0x0000000200037305 */ /* 0x000064000021f000 */
[----:B0-----:R-:W-:Y:S02]  /*04e0*/  IMAD.MOV.U32 R2, RZ, RZ, RZ ;  /* 0x000000ffff027224 */ /* 0x001fe400078e00ff */
[----:B-1----:R-:W-:-:S04]  /*04f0*/  IMAD.MOV R6, RZ, RZ, -R3 ;  /* 0x000000ffff067224 */ /* 0x002fc800078e0a03 */
[----:B------:R-:W-:Y:S02]  /*0500*/  IMAD R11, R6, R9, RZ ;  /* 0x00000009060b7224 */ /* 0x000fe400078e02ff */
[----:B------:R-:W-:Y:S02]  /*0510*/  IMAD.MOV.U32 R6, RZ, RZ, R8 ;  /* 0x000000ffff067224 */ /* 0x000fe400078e0008 */
[----:B------:R-:W-:-:S06]  /*0520*/  IMAD.HI.U32 R3, R3, R11, R2 ;  /* 0x0000000b03037227 */ /* 0x000fcc00078e0002 */
[----:B------:R-:W-:-:S04]  /*0530*/  IMAD.HI.U32 R3, R3, R6, RZ ;  /* 0x0000000603037227 */ /* 0x000fc800078e00ff */
[----:B------:R-:W-:Y:S01]  /*0540*/  IMAD R2, R3, R5, R6 ;  /* 0x0000000503027224 */ /* 0x000fe200078e0206 */
[----:B------:R-:W-:Y:S04]  /*0550*/  BAR.SYNC.DEFER_BLOCKING 0x0 ;  /* 0x0000000000007b1d */ /* 0x000fe80000010000 */
[----:B------:R-:W-:-:S13]  /*0560*/  ISETP.GT.U32.AND P1, PT, R9, R2, PT ;  /* 0x000000020900720c */ /* 0x000fda0003f24070 */
[----:B------:R-:W-:Y:S02]  /*0570*/  @!P1 IMAD.IADD R2, R2, 0x1, -R9 ;  /* 0x0000000102029824 */ /* 0x000fe400078e0a09 */
[----:B------:R-:W-:Y:S01]  /*0580*/  @!P1 VIADD R3, R3, 0x1 ;  /* 0x0000000103039836 */ /* 0x000fe20000000000 */
[----:B------:R-:W-:Y:S02]  /*0590*/  ISETP.NE.AND P1, PT, R4, RZ, PT ;  /* 0x000000ff0400720c */ /* 0x000fe40003f25270 */
[----:B------:R-:W-:Y:S02]  /*05a0*/  ISETP.GE.U32.AND P0, PT, R2, R9, PT ;  /* 0x000000090200720c */ /* 0x000fe40003f06070 */
[----:B------:R-:W-:-:S04]  /*05b0*/  LOP3.LUT R2, R7, R4, RZ, 0x3c, !PT ;  /* 0x0000000407027212 */ /* 0x000fc800078e3cff */
[----:B------:R-:W-:Y:S01]  /*05c0*/  ISETP.GE.AND P2, PT, R2, RZ, PT ;  /* 0x000000ff0200720c */ /* 0x000fe20003f46270 */
[----:B------:R-:W-:-:S06]  /*05d0*/  VIADD R2, R18, 0x3f ;  /* 0x0000003f12027836 */ /* 0x000fcc0000000000 */
[----:B------:R-:W-:-:S04]  /*05e0*/  @P0 VIADD R3, R3, 0x1 ;  /* 0x0000000103030836 */ /* 0x000fc80000000000 */
[----:B------:R-:W-:Y:S01]  /*05f0*/  IMAD.MOV.U32 R5, RZ, RZ, R3 ;  /* 0x000000ffff057224 */ /* 0x000fe200078e0003 */
[----:B------:R-:W-:-:S03]  /*0600*/  SHF.R.S32.HI R3, RZ, 0x1f, R2 ;  /* 0x0000001fff037819 */ /* 0x000fc60000011402 */
[----:B------:R-:W-:Y:S01]  /*0610*/  @!P2 IMAD.MOV R5, RZ, RZ, -R5 ;  /* 0x000000ffff05a224 */ /* 0x000fe200078e0a05 */
[----:B------:R-:W-:Y:S02]  /*0620*/  @!P1 LOP3.LUT R5, RZ, R4, RZ, 0x33, !PT ;  /* 0x00000004ff059212 */ /* 0x000fe400078e33ff */
[----:B------:R-:W-:-:S03]  /*0630*/  LEA.HI R3, R3, R2, RZ, 0x6 ;  /* 0x0000000203037211 */ /* 0x000fc600078f30ff */
[----:B------:R-:W-:Y:S02]  /*0640*/  IMAD.SHL.U32 R10, R5, 0x8, RZ ;  /* 0x00000008050a7824 */ /* 0x000fe400078e00ff */
[----:B------:R-:W-:-:S03]  /*0650*/  IMAD.MOV R5, RZ, RZ, -R5 ;  /* 0x000000ffff057224 */ /* 0x000fc600078e0a05 */
[----:B------:R-:W-:Y:S01]  /*0660*/  LEA.HI.SX32 R3, R3, -R10, 0x1a ;  /* 0x8000000a03037211 */ /* 0x000fe200078fd2ff */
[----:B------:R-:W-:-:S03]  /*0670*/  IMAD R11, R4, R5, R7 ;  /* 0x00000005040b7224 */ /* 0x000fc600078e0207 */
[----:B------:R-:W-:Y:S02]  /*0680*/  VIMNMX R12, PT, PT, R3, 0x8, PT ;  /* 0x00000008030c7848 */ /* 0x000fe40003fe0100 */
[----:B------:R-:W-:Y:S02]  /*0690*/  IABS R4, R11 ;  /* 0x0000000b00047213 */ /* 0x000fe40000000000 */
        /* <DEDUP_REMOVED lines=9> */
[----:B------:R-:W-:-:S04]  /*0730*/  IMAD R5, R8, R9, RZ ;  /* 0x0000000908057224 */ /* 0x000fc800078e02ff */
[----:B------:R-:W-:Y:S02]  /*0740*/  IMAD.HI.U32 R3, R3, R5, R2 ;  /* 0x0000000503037227 */ /* 0x000fe400078e0002 */
[----:B------:R-:W0:Y:S02]  /*0750*/  I2F.RP R5, R16 ;  /* 0x0000001000057306 */ /* 0x000e240000209400 */
[----:B------:R-:W-:Y:S01]  /*0760*/  IMAD.MOV.U32 R2, RZ, RZ, R4 ;  /* 0x000000ffff027224 */ /* 0x000fe200078e0004 */
[----:B------:R-:W-:-:S03]  /*0770*/  IABS R4, R19 ;  /* 0x0000001300047213 */ /* 0x000fc60000000000 */
[----:B------:R-:W-:Y:S02]  /*0780*/  IMAD.HI.U32 R3, R3, R2, RZ ;  /* 0x0000000203037227 */ /* 0x000fe400078e00ff */
[----:B------:R-:W1:Y:S02]  /*0790*/  I2F.RP R8, R4 ;  /* 0x0000000400087306 */ /* 0x000e640000209400 */
[----:B------:R-:W-:-:S05]  /*07a0*/  IMAD R2, R3, R6, R2 ;  /* 0x0000000603027224 */ /* 0x000fca00078e0202 */
[----:B------:R-:W-:Y:S01]  /*07b0*/  ISETP.GT.U32.AND P1, PT, R9, R2, PT ;  /* 0x000000020900720c */ /* 0x000fe20003f24070 */
[----:B0-----:R-:W0:Y:S08]  /*07c0*/  MUFU.RCP R5, R5 ;  /* 0x0000000500057308 */ /* 0x001e300000001000 */
[----:B-1----:R-:W1:Y:S04]  /*07d0*/  MUFU.RCP R8, R8 ;  /* 0x0000000800087308 */ /* 0x002e680000001000 */
[----:B------:R-:W-:-:S02]  /*07e0*/  @!P1 IMAD.IADD R2, R2, 0x1, -R9 ;  /* 0x0000000102029824 */ /* 0x000fc400078e0a09 */
[----:B------:R-:W-:Y:S01]  /*07f0*/  @!P1 VIADD R3, R3, 0x1 ;  /* 0x0000000103039836 */ /* 0x000fe20000000000 */
[----:B------:R-:W-:Y:S02]  /*0800*/  ISETP.NE.AND P1, PT, R12, RZ, PT ;  /* 0x000000ff0c00720c */ /* 0x000fe40003f25270 */
[----:B------:R-:W-:Y:S01]  /*0810*/  ISETP.GE.U32.AND P0, PT, R2, R9, PT ;  /* 0x000000090200720c */ /* 0x000fe20003f06070 */
[----:B0-----:R-:W-:Y:S01]  /*0820*/  VIADD R6, R5, 0xffffffe ;  /* 0x0ffffffe05067836 */ /* 0x001fe20000000000 */
[----:B------:R-:W-:Y:S02]  /*0830*/  LOP3.LUT R2, R11, R12, RZ, 0x3c, !PT ;  /* 0x0000000c0b027212 */ /* 0x000fe400078e3cff */
[----:B------:R-:W-:Y:S01]  /*0840*/  SHF.R.U32.HI R5, RZ, 0x5, R0 ;  /* 0x00000005ff057819 */ /* 0x000fe20000011600 */
[----:B------:R0:W2:Y:S01]  /*0850*/  F2I.FTZ.U32.TRUNC.NTZ R7, R6 ;  /* 0x0000000600077305 */ /* 0x0000a2000021f000 */
[----:B------:R-:W-:Y:S01]  /*0860*/  ISETP.GE.AND P2, PT, R2, RZ, PT ;  /* 0x000000ff0200720c */ /* 0x000fe20003f46270 */
[----:B-1----:R-:W-:Y:S01]  /*0870*/  VIADD R9, R8, 0xffffffe ;  /* 0x0ffffffe08097836 */ /* 0x002fe20000000000 */
[----:B------:R-:W-:-:S05]  /*0880*/  SGXT.U32 R5, R5, 0x2 ;  /* 0x000000020505781a */ /* 0x000fca0000000000 */
[----:B------:R-:W-:Y:S01]  /*0890*/  @P0 VIADD R3, R3, 0x1 ;  /* 0x0000000103030836 */ /* 0x000fe20000000000 */
[----:B------:R-:W1:Y:S01]  /*08a0*/  F2I.FTZ.U32.TRUNC.NTZ R9, R9 ;  /* 0x0000000900097305 */ /* 0x000e62000021f000 */
[----:B0-----:R-:W-:Y:S02]  /*08b0*/  IMAD.MOV.U32 R6, RZ, RZ, RZ ;  /* 0x000000ffff067224 */ /* 0x001fe400078e00ff */
[----:B------:R-:W-:Y:S02]  /*08c0*/  IMAD.MOV.U32 R2, RZ, RZ, R3 ;  /* 0x000000ffff027224 */ /* 0x000fe400078e0003 */
[----:B--2---:R-:W-:Y:S02]  /*08d0*/  IMAD.MOV R13, RZ, RZ, -R7 ;  /* 0x000000ffff0d7224 */ /* 0x004fe400078e0a07 */
[----:B------:R-:W-:Y:S01]  /*08e0*/  @!P2 IMAD.MOV R2, RZ, RZ, -R2 ;  /* 0x000000ffff02a224 */ /* 0x000fe200078e0a02 */
[----:B------:R-:W-:-:S05]  /*08f0*/  @!P1 LOP3.LUT R2, RZ, R12, RZ, 0x33, !PT ;  /* 0x0000000cff029212 */ /* 0x000fca00078e33ff */
[----:B------:R-:W-:Y:S02]  /*0900*/  IMAD.MOV R3, RZ, RZ, -R2 ;  /* 0x000000ffff037224 */ /* 0x000fe400078e0a02 */
[----:B-1----:R-:W-:Y:S02]  /*0910*/  IMAD.MOV R8, RZ, RZ, -R9 ;  /* 0x000000ffff087224 */ /* 0x002fe400078e0a09 */
[----:B------:R-:W-:Y:S02]  /*0920*/  IMAD R3, R12, R3, R11 ;  /* 0x000000030c037224 */ /* 0x000fe400078e020b */
[----:B------:R-:W-:Y:S02]  /*0930*/  IMAD R11, R13, R16, RZ ;  /* 0x000000100d0b7224 */ /* 0x000fe400078e02ff */
[----:B------:R-:W-:Y:S02]  /*0940*/  IMAD.SHL.U32 R2, R2, 0x40, RZ ;  /* 0x0000004002027824 */ /* 0x000fe400078e00ff */
[----:B------:R-:W-:-:S02]  /*0950*/  IMAD.MOV.U32 R13, RZ, RZ, R8 ;  /* 0x000000ffff0d7224 */ /* 0x000fc400078e0008 */
[----:B------:R-:W-:Y:S02]  /*0960*/  IMAD.IADD R3, R10, 0x1, R3 ;  /* 0x000000010a037824 */ /* 0x000fe400078e0203 */
[----:B------:R-:W-:Y:S01]  /*0970*/  IMAD.HI.U32 R6, R7, R11, R6 ;  /* 0x0000000b07067227 */ /* 0x000fe200078e0006 */
[----:B------:R-:W-:-:S03]  /*0980*/  LOP3.LUT R7, R2, R5, RZ, 0xfc, !PT ;  /* 0x0000000502077212 */ /* 0x000fc600078efcff */
[----:B------:R-:W-:Y:S01]  /*0990*/  IMAD R5, R13, R4, RZ ;  /* 0x000000040d057224 */ /* 0x000fe200078e02ff */
[----:B------:R-:W-:Y:S01]  /*09a0*/  LOP3.LUT R17, R7, 0x4, RZ, 0xfc, !PT ;  /* 0x0000000407117812 */ /* 0x000fe200078efcff */
[----:B------:R-:W-:Y:S01]  /*09b0*/  IMAD.MOV.U32 R8, RZ, RZ, RZ ;  /* 0x000000ffff087224 */ /* 0x000fe200078e00ff */
[----:B------:R-:W-:Y:S01]  /*09c0*/  IABS R11, R7 ;  /* 0x00000007000b7213 */ /* 0x000fe20000000000 */
[----:B------:R-:W-:Y:S01]  /*09d0*/  IMAD R3, R3, 0x40, R14 ;  /* 0x0000004003037824 */ /* 0x000fe200078e020e */
[----:B------:R-:W-:Y:S01]  /*09e0*/  IABS R15, R17 ;  /* 0x00000011000f7213 */ /* 0x000fe20000000000 */
[----:B------:R-:W-:Y:S01]  /*09f0*/  IMAD.HI.U32 R8, R9, R5, R8 ;  /* 0x0000000509087227 */ /* 0x000fe200078e0008 */
[C---:B------:R-:W-:Y:S02]  /*0a00*/  LOP3.LUT R26, R7.reuse, 0xc, RZ, 0xfc, !PT ;  /* 0x0000000c071a7812 */ /* 0x040fe400078efcff */
[----:B------:R-:W-:Y:S01]  /*0a10*/  IABS R13, R3 ;  /* 0x00000003000d7213 */ /* 0x000fe20000000000 */
[----:B------:R-:W-:Y:S01]  /*0a20*/  IMAD.SHL.U32 R10, R24, 0x200000, RZ ;  /* 0x00200000180a7824 */ /* 0x000fe200078e00ff */
[----:B------:R-:W-:Y:S01]  /*0a30*/  LOP3.LUT R30, R7, 0x14, RZ, 0xfc, !PT ;  /* 0x00000014071e7812 */ /* 0x000fe200078efcff */
[----:B------:R-:W-:Y:S01]  /*0a40*/  IMAD.HI.U32 R5, R8, R11, RZ ;  /* 0x0000000b08057227 */ /* 0x000fe200078e00ff */
[----:B------:R-:W-:-:S02]  /*0a50*/  IABS R21, R26 ;  /* 0x0000001a00157213 */ /* 0x000fc40000000000 */
[----:B------:R-:W-:Y:S01]  /*0a60*/  LOP3.LUT R10, R10, 0x600000, RZ, 0xc0, !PT ;  /* 0x006000000a0a7812 */ /* 0x000fe200078ec0ff */
[----:B------:R-:W-:Y:S01]  /*0a70*/  IMAD.HI.U32 R6, R6, R13, RZ ;  /* 0x0000000d06067227 */ /* 0x000fe200078e00ff */
[----:B------:R-:W-:Y:S02]  /*0a80*/  IABS R25, R30 ;  /* 0x0000001e00197213 */ /* 0x000fe40000000000 */
[----:B------:R-:W-:Y:S01]  /*0a90*/  R2UR UR14, R10 ;  /* 0x000000000a0e72ca */ /* 0x000fe200000e0000 */
[----:B------:R-:W-:Y:S01]  /*0aa0*/  IMAD.HI.U32 R9, R8, R15, RZ ;  /* 0x0000000f08097227 */ /* 0x000fe200078e00ff */
[----:B------:R-:W-:Y:S02]  /*0ab0*/  LOP3.LUT R10, R7, 0x3c, RZ, 0xfc, !PT ;  /* 0x0000003c070a7812 */ /* 0x000fe400078efcff */
[----:B------:R-:W-:Y:S01]  /*0ac0*/  ISETP.GE.AND P1, PT, R3, RZ, PT ;  /* 0x000000ff0300720c */ /* 0x000fe20003f26270 */
[----:B------:R-:W-:Y:S01]  /*0ad0*/  IMAD.MOV R5, RZ, RZ, -R5 ;  /* 0x000000ffff057224 */ /* 0x000fe200078e0a05 */
[----:B------:R-:W-:Y:S01]  /*0ae0*/  IABS R29, R10 ;  /* 0x0000000a001d7213 */ /* 0x000fe20000000000 */
[----:B------:R-:W-:Y:S01]  /*0af0*/  IMAD.MOV R6, RZ, RZ, -R6 ;  /* 0x000000ffff067224 */ /* 0x000fe200078e0a06 */
[----:B------:R-:W-:Y:S01]  /*0b00*/  ISETP.GE.AND P2, PT, R10, RZ, PT ;  /* 0x000000ff0a00720c */ /* 0x000fe20003f46270 */
[----:B------:R-:W-:Y:S01]  /*0b10*/  IMAD.MOV R12, RZ, RZ, -R9 ;  /* 0x000000ffff0c7224 */ /* 0x000fe200078e0a09 */
[----:B------:R-:W-:Y:S01]  /*0b20*/  ISETP.GE.AND P5, PT, R17, RZ, PT ;  /* 0x000000ff1100720c */ /* 0x000fe20003fa6270 */
[----:B------:R-:W-:Y:S01]  /*0b30*/  IMAD R9, R4, R5, R11 ;  /* 0x0000000504097224 */ /* 0x000fe200078e020b */
[C---:B------:R-:W-:Y:S01]  /*0b40*/  LOP3.LUT R28, R7.reuse, 0x10, RZ, 0xfc, !PT ;  /* 0x00000010071c7812 */ /* 0x040fe200078efcff */
[----:B------:R-:W-:Y:S01]  /*0b50*/  IMAD R5, R16, R6, R13 ;  /* 0x0000000610057224 */ /* 0x000fe200078e020d */
[----:B------:R-:W-:Y:S01]  /*0b60*/  LOP3.LUT R6, R7, 0x8, RZ, 0xfc, !PT ;  /* 0x0000000807067812 */ /* 0x000fe200078efcff */
[----:B------:R-:W-:Y:S01]  /*0b70*/  IMAD R11, R4, R12, R15 ;  /* 0x0000000c040b7224 */ /* 0x000fe200078e020f */
[----:B------:R-:W-:Y:S01]  /*0b80*/  IABS R23, R28 ;  /* 0x0000001c00177213 */ /* 0x000fe20000000000 */
[----:B------:R-:W-:Y:S01]  /*0b90*/  IMAD.HI.U32 R15, R8, R29, RZ ;  /* 0x0000001d080f7227 */ /* 0x000fe200078e00ff */
[----:B------:R-:W-:-:S02]  /*0ba0*/  ISETP.GT.U32.AND P0, PT, R16, R5, PT ;  /* 0x000000051000720c */ /* 0x000fc40003f04070 */
[----:B------:R-:W-:Y:S01]  /*0bb0*/  IABS R17, R6 ;  /* 0x0000000600117213 */ /* 0x000fe20000000000 */
[----:B------:R-:W-:Y:S01]  /*0bc0*/  IMAD.MOV R22, RZ, RZ, -R15 ;  /* 0x000000ffff167224 */ /* 0x000fe200078e0a0f */
[----:B------:R-:W-:Y:S01]  /*0bd0*/  ISETP.GE.AND P4, PT, R6, RZ, PT ;  /* 0x000000ff0600720c */ /* 0x000fe20003f86270 */
[----:B------:R-:W-:Y:S01]  /*0be0*/  IMAD.HI.U32 R10, R8, R21, RZ ;  /* 0x00000015080a7227 */ /* 0x000fe200078e00ff */
[C---:B------:R-:W-:Y:S02]  /*0bf0*/  ISETP.GT.U32.AND P3, PT, R4.reuse, R9, PT ;  /* 0x000000090400720c */ /* 0x040fe40003f64070 */
[C---:B------:R-:W-:Y:S01]  /*0c00*/  LOP3.LUT R32, R7.reuse, 0x1c, RZ, 0xfc, !PT ;  /* 0x0000001c07207812 */ /* 0x040fe200078efcff */
[----:B------:R-:W-:Y:S01]  /*0c10*/  IMAD R29, R4, R22, R29 ;  /* 0x00000016041d7224 */ /* 0x000fe200078e021d */
[C---:B------:R-:W-:Y:S01]  /*0c20*/  LOP3.LUT R34, R7.reuse, 0x20, RZ, 0xfc, !PT ;  /* 0x0000002007227812 */ /* 0x040fe200078efcff */
[----:B------:R-:W-:Y:S01]  /*0c30*/  IMAD.HI.U32 R13, R8, R25, RZ ;  /* 0x00000019080d7227 */ /* 0x000fe200078e00ff */
[----:B------:R-:W-:-:S02]  /*0c40*/  LOP3.LUT R22, R7, 0x18, RZ, 0xfc, !PT ;  /* 0x0000001807167812 */ /* 0x000fc400078efcff */
[----:B------:R-:W-:Y:S01]  /*0c50*/  ISETP.GT.U32.AND P6, PT, R4, R29, PT ;  /* 0x0000001d0400720c */ /* 0x000fe20003fc4070 */
[----:B------:R-:W-:Y:S01]  /*0c60*/  @!P0 IMAD.IADD R5, R5, 0x1, -R16 ;  /* 0x0000000105058824 */ /* 0x000fe200078e0a10 */
[----:B------:R-:W-:Y:S01]  /*0c70*/  IABS R27, R34 ;  /* 0x00000022001b7213 */ /* 0x000fe20000000000 */
[----:B------:R-:W-:Y:S01]  /*0c80*/  IMAD.MOV R10, RZ, RZ, -R10 ;  /* 0x000000ffff0a7224 */ /* 0x000fe200078e0a0a */
[C---:B------:R-:W-:Y:S01]  /*0c90*/  LOP3.LUT R36, R7.reuse, 0x24, RZ, 0xfc, !PT ;  /* 0x0000002407247812 */ /* 0x040fe200078efcff */
[----:B------:R-:W-:Y:S01]  /*0ca0*/  IMAD.MOV R20, RZ, RZ, -R13 ;  /* 0x000000ffff147224 */ /* 0x000fe200078e0a0d */
[----:B------:R-:W-:Y:S01]  /*0cb0*/  ISETP.GT.U32.AND P0, PT, R16, R5, PT ;  /* 0x000000051000720c */ /* 0x000fe20003f04070 */
[C---:B------:R-:W-:Y:S01]  /*0cc0*/  IMAD R15, R4.reuse, R10, R21 ;  /* 0x0000000a040f7224 */ /* 0x040fe200078e0215 */
[----:B------:R-:W-:Y:S01]  /*0cd0*/  IABS R31, R36 ;  /* 0x00000024001f7213 */ /* 0x000fe20000000000 */
[----:B------:R-:W-:Y:S01]  /*0ce0*/  IMAD R21, R4, R20, R25 ;  /* 0x0000001404157224 */ /* 0x000fe200078e0219 */
[----:B------:R-:W-:Y:S01]  /*0cf0*/  IABS R25, R32 ;  /* 0x0000002000197213 */ /* 0x000fe20000000000 */
[----:B------:R-:W-:Y:S01]  /*0d00*/  IMAD.HI.U32 R6, R8, R17, RZ ;  /* 0x0000001108067227 */ /* 0x000fe200078e00ff */
[----:B------:R-:W-:-:S02]  /*0d10*/  LOP3.LUT R38, R7, 0x28, RZ, 0xfc, !PT ;  /* 0x0000002807267812 */ /* 0x000fc400078efcff */
[----:B------:R-:W-:Y:S01]  /*0d20*/  LOP3.LUT R40, R7, 0x2c, RZ, 0xfc, !PT ;  /* 0x0000002c07287812 */ /* 0x000fe200078efcff */
[----:B------:R-:W-:Y:S01]  /*0d30*/  @!P6 IMAD.IADD R29, R29, 0x1, -R4 ;  /* 0x000000011d1de824 */ /* 0x000fe200078e0a04 */
[C---:B------:R-:W-:Y:S01]  /*0d40*/  LOP3.LUT R42, R7.reuse, 0x30, RZ, 0xfc, !PT ;  /* 0x00000030072a7812 */ /* 0x040fe200078efcff */
[----:B------:R-:W-:Y:S01]  /*0d50*/  IMAD.HI.U32 R12, R8, R23, RZ ;  /* 0x00000017080c7227 */ /* 0x000fe200078e00ff */
[----:B------:R-:W-:Y:S02]  /*0d60*/  IABS R33, R40 ;  /* 0x0000002800217213 */ /* 0x000fe40000000000 */
[----:B------:R-:W-:Y:S01]  /*0d70*/  LOP3.LUT R43, R7, 0x34, RZ, 0xfc, !PT ;  /* 0x00000034072b7812 */ /* 0x000fe200078efcff */
[----:B------:R-:W-:Y:S01]  /*0d80*/  @!P0 IMAD.IADD R5, R5, 0x1, -R16 ;  /* 0x0000000105058824 */ /* 0x000fe200078e0a10 */
[----:B------:R-:W-:Y:S01]  /*0d90*/  ISETP.NE.AND P0, PT, R18, RZ, PT ;  /* 0x000000ff1200720c */ /* 0x000fe20003f05270 */
[----:B------:R-:W-:Y:S01]  /*0da0*/  IMAD.MOV R6, RZ, RZ, -R6 ;  /* 0x000000ffff067224 */ /* 0x000fe200078e0a06 */
[----:B------:R-:W-:Y:S01]  /*0db0*/  IABS R35, R42 ;  /* 0x0000002a00237213 */ /* 0x000fe20000000000 */
[----:B------:R-:W-:Y:S01]  /*0dc0*/  IMAD.MOV.U32 R20, RZ, RZ, R5 ;  /* 0x000000ffff147224 */ /* 0x000fe200078e0005 */
[----:B------:R-:W-:Y:S01]  /*0dd0*/  IABS R37, R43 ;  /* 0x0000002b00257213 */ /* 0x000fe20000000000 */
[----:B------:R-:W-:-:S02]  /*0de0*/  IMAD.MOV R12, RZ, RZ, -R12 ;  /* 0x000000ffff0c7224 */ /* 0x000fc400078e0a0c */
[----:B------:R-:W-:Y:S01]  /*0df0*/  @!P1 IMAD.MOV R20, RZ, RZ, -R20 ;  /* 0x000000ffff149224 */ /* 0x000fe200078e0a14 */
[C---:B------:R-:W-:Y:S01]  /*0e00*/  ISETP.GT.U32.AND P1, PT, R4.reuse, R11, PT ;  /* 0x0000000b0400720c */ /* 0x040fe20003f24070 */
[C---:B------:R-:W-:Y:S02]  /*0e10*/  IMAD R13, R4.reuse, R6, R17 ;  /* 0x00000006040d7224 */ /* 0x040fe400078e0211 */
[----:B------:R-:W-:Y:S01]  /*0e20*/  IMAD R17, R4, R12, R23 ;  /* 0x0000000c04117224 */ /* 0x000fe200078e0217 */
[----:B------:R-:W-:Y:S01]  /*0e30*/  IABS R23, R22 ;  /* 0x0000001600177213 */ /* 0x000fe20000000000 */
[----:B------:R-:W-:Y:S01]  /*0e40*/  @!P3 IMAD.IADD R9, R9, 0x1, -R4 ;  /* 0x000000010909b824 */ /* 0x000fe200078e0a04 */
[----:B------:R-:W-:Y:S01]  /*0e50*/  @!P0 LOP3.LUT R20, RZ, R18, RZ, 0x33, !PT ;  /* 0x00000012ff148212 */ /* 0x000fe200078e33ff */
[----:B------:R-:W-:Y:S01]  /*0e60*/  IMAD.HI.U32 R10, R8, R25, RZ ;  /* 0x00000019080a7227 */ /* 0x000fe200078e00ff */
[C---:B------:R-:W-:Y:S02]  /*0e70*/  ISETP.GT.U32.AND P0, PT, R4.reuse, R29, PT ;  /* 0x0000001d0400720c */ /* 0x040fe40003f04070 */
[C---:B------:R-:W-:Y:S01]  /*0e80*/  ISETP.GT.U32.AND P6, PT, R4.reuse, R9, PT ;  /* 0x000000090400720c */ /* 0x040fe20003fc4070 */
[----:B------:R-:W-:Y:S01]  /*0e90*/  IMAD.MOV R10, RZ, RZ, -R10 ;  /* 0x000000ffff0a7224 */ /* 0x000fe200078e0a0a */
[----:B------:R-:W-:Y:S01]  /*0ea0*/  ISETP.GE.AND P3, PT, R7, RZ, PT ;  /* 0x000000ff0700720c */ /* 0x000fe20003f66270 */
[----:B------:R-:W-:Y:S01]  /*0eb0*/  @!P1 IMAD.IADD R11, R11, 0x1, -R4 ;  /* 0x000000010b0b9824 */ /* 0x000fe200078e0a04 */
[C---:B------:R-:W-:Y:S01]  /*0ec0*/  ISETP.GT.U32.AND P1, PT, R4.reuse, R17, PT ;  /* 0x000000110400720c */ /* 0x040fe20003f24070 */
[----:B------:R-:W-:Y:S01]  /*0ed0*/  IMAD R5, R4, R10, R25 ;  /* 0x0000000a04057224 */ /* 0x000fe200078e0219 */
[----:B------:R-:W-:Y:S01]  /*0ee0*/  LOP3.LUT R18, R7, 0x38, RZ, 0xfc, !PT ;  /* 0x0000003807127812 */ /* 0x000fe200078efcff */
[----:B------:R-:W-:-:S03]  /*0ef0*/  IMAD.HI.U32 R12, R8, R27, RZ ;  /* 0x0000001b080c7227 */ /* 0x000fc600078e00ff */
[----:B------:R-:W-:Y:S01]  /*0f00*/  IABS R39, R18 ;  /* 0x0000001200277213 */ /* 0x000fe20000000000 */
[----:B------:R-:W-:Y:S01]  /*0f10*/  @!P0 IMAD.IADD R29, R29, 0x1, -R4 ;  /* 0x000000011d1d8824 */ /* 0x000fe200078e0a04 */
[C---:B------:R-:W-:Y:S01]  /*0f20*/  ISETP.GT.U32.AND P0, PT, R4.reuse, R13, PT ;  /* 0x0000000d0400720c */ /* 0x040fe20003f04070 */
[----:B------:R-:W-:Y:S02]  /*0f30*/  IMAD.MOV R12, RZ, RZ, -R12 ;  /* 0x000000ffff0c7224 */ /* 0x000fe400078e0a0c */
[--C-:B------:R-:W-:Y:S01]  /*0f40*/  @!P6 IMAD.IADD R9, R9, 0x1, -R4.reuse ;  /* 0x000000010909e824 */ /* 0x100fe200078e0a04 */
[C---:B------:R-:W-:Y:S01]  /*0f50*/  ISETP.GT.U32.AND P6, PT, R4.reuse, R15, PT ;  /* 0x0000000f0400720c */ /* 0x040fe20003fc4070 */
[----:B------:R-:W-:Y:S01]  /*0f60*/  @!P1 IMAD.IADD R17, R17, 0x1, -R4 ;  /* 0x0000000111119824 */ /* 0x000fe200078e0a04 */
[----:B------:R-:W-:Y:S01]  /*0f70*/  ISETP.GT.U32.AND P1, PT, R4, R5, PT ;  /* 0x000000050400720c */ /* 0x000fe20003f24070 */
[----:B------:R-:W-:-:S04]  /*0f80*/  IMAD.HI.U32 R6, R8, R23, RZ ;  /* 0x0000001708067227 */ /* 0x000fc800078e00ff */
[C---:B------:R-:W-:Y:S02]  /*0f90*/  IMAD R25, R4.reuse, R12, R27 ;  /* 0x0000000c04197224 */ /* 0x040fe400078e021b */
[----:B------:R-:W-:Y:S01]  /*0fa0*/  @!P0 IMAD.IADD R13, R13, 0x1, -R4 ;  /* 0x000000010d0d8824 */ /* 0x000fe200078e0a04 */
[----:B------:R-:W-:Y:S01]  /*0fb0*/  ISETP.GT.U32.AND P0, PT, R4, R21, PT ;  /* 0x000000150400720c */ /* 0x000fe20003f04070 */
[----:B------:R-:W-:Y:S02]  /*0fc0*/  IMAD.MOV R16, RZ, RZ, -R6 ;  /* 0x000000ffff107224 */ /* 0x000fe400078e0a06 */
[----:B------:R-:W-:-:S04]  /*0fd0*/  IMAD.HI.U32 R6, R8, R31, RZ ;  /* 0x0000001f08067227 */ /* 0x000fc800078e00ff */
[C---:B------:R-:W-:Y:S02]  /*0fe0*/  IMAD R23, R4.reuse, R16, R23 ;  /* 0x0000001004177224 */ /* 0x040fe400078e0217 */
[----:B------:R-:W-:Y:S01]  /*0ff0*/  @!P1 IMAD.IADD R5, R5, 0x1, -R4 ;  /* 0x0000000105059824 */ /* 0x000fe200078e0a04 */
[C---:B------:R-:W-:Y:S01]  /*1000*/  ISETP.GT.U32.AND P1, PT, R4.reuse, R13, PT ;  /* 0x0000000d0400720c */ /* 0x040fe20003f24070 */
[----:B------:R-:W-:Y:S02]  /*1010*/  IMAD.MOV R6, RZ, RZ, -R6 ;  /* 0x000000ffff067224 */ /* 0x000fe400078e0a06 */
[--C-:B------:R-:W-:Y:S01]  /*1020*/  @!P0 IMAD.IADD R21, R21, 0x1, -R4.reuse ;  /* 0x0000000115158824 */ /* 0x100fe200078e0a04 */
[C---:B------:R-:W-:Y:S01]  /*1030*/  ISETP.GT.U32.AND P0, PT, R4.reuse, R25, PT ;  /* 0x000000190400720c */ /* 0x040fe20003f04070 */
[----:B------:R-:W-:Y:S01]  /*1040*/  @!P6 IMAD.IADD R15, R15, 0x1, -R4 ;  /* 0x000000010f0fe824 */ /* 0x000fe200078e0a04 */
[C---:B------:R-:W-:Y:S01]  /*1050*/  ISETP.GT.U32.AND P6, PT, R4.reuse, R23, PT ;  /* 0x000000170400720c */ /* 0x040fe20003fc4070 */
[----:B------:R-:W-:Y:S01]  /*1060*/  IMAD R27, R4, R6, R31 ;  /* 0x00000006041b7224 */ /* 0x000fe200078e021f */
[----:B------:R-:W-:Y:S01]  /*1070*/  IABS R31, R38 ;  /* 0x00000026001f7213 */ /* 0x000fe20000000000 */
[----:B------:R-:W-:-:S04]  /*1080*/  IMAD.HI.U32 R7, R8, R33, RZ ;  /* 0x0000002108077227 */ /* 0x000fc800078e00ff */
[----:B------:R-:W-:-:S04]  /*1090*/  IMAD.HI.U32 R6, R8, R31, RZ ;  /* 0x0000001f08067227 */ /* 0x000fc800078e00ff */
[--C-:B------:R-:W-:Y:S01]  /*10a0*/  @!P0 IMAD.IADD R25, R25, 0x1, -R4.reuse ;  /* 0x0000000119198824 */ /* 0x100fe200078e0a04 */
[C---:B------:R-:W-:Y:S01]  /*10b0*/  ISETP.GT.U32.AND P0, PT, R4.reuse, R15, PT ;  /* 0x0000000f0400720c */ /* 0x040fe20003f04070 */
[----:B------:R-:W-:Y:S01]  /*10c0*/  @!P1 IMAD.IADD R13, R13, 0x1, -R4 ;  /* 0x000000010d0d9824 */ /* 0x000fe200078e0a04 */
[C---:B------:R-:W-:Y:S01]  /*10d0*/  ISETP.GT.U32.AND P1, PT, R4.reuse, R17, PT ;  /* 0x000000110400720c */ /* 0x040fe20003f24070 */
[----:B------:R-:W-:Y:S02]  /*10e0*/  IMAD.MOV R6, RZ, RZ, -R6 ;  /* 0x000000ffff067224 */ /* 0x000fe400078e0a06 */
[----:B------:R-:W-:Y:S01]  /*10f0*/  @!P6 IMAD.IADD R23, R23, 0x1, -R4 ;  /* 0x000000011717e824 */ /* 0x000fe200078e0a04 */
[C---:B------:R-:W-:Y:S01]  /*1100*/  ISETP.GT.U32.AND P6, PT, R4.reuse, R11, PT ;  /* 0x0000000b0400720c */ /* 0x040fe20003fc4070 */
[----:B------:R-:W-:Y:S02]  /*1110*/  IMAD.MOV R16, RZ, RZ, -R7 ;  /* 0x000000ffff107224 */ /* 0x000fe400078e0a07 */
[----:B------:R-:W-:-:S02]  /*1120*/  IMAD R7, R4, R6, R31 ;  /* 0x0000000604077224 */ /* 0x000fc400078e021f */
[C---:B------:R-:W-:Y:S01]  /*1130*/  IMAD R31, R4.reuse, R16, R33 ;  /* 0x00000010041f7224 */ /* 0x040fe200078e0221 */
[----:B------:R-:W0:Y:S01]  /*1140*/  LDS R6, [UR13] ;  /* 0x0000000dff067984 */ /* 0x000e220008000800 */
[----:B------:R-:W-:Y:S02]  /*1150*/  IMAD.MOV.U32 R41, RZ, RZ, R29 ;  /* 0x000000ffff297224 */ /* 0x000fe400078e001d */
[----:B------:R-:W-:Y:S01]  /*1160*/  @!P3 IMAD.MOV R9, RZ, RZ, -R9 ;  /* 0x000000ffff09b224 */ /* 0x000fe200078e0a09 */
[C---:B------:R-:W-:Y:S01]  /*1170*/  ISETP.GT.U32.AND P3, PT, R4.reuse, R21, PT ;  /* 0x000000150400720c */ /* 0x040fe20003f64070 */
[----:B------:R-:W-:Y:S01]  /*1180*/  @!P0 IMAD.IADD R15, R15, 0x1, -R4 ;  /* 0x000000010f0f8824 */ /* 0x000fe200078e0a04 */
[----:B------:R-:W-:Y:S01]  /*1190*/  ISETP.GT.U32.AND P0, PT, R4, R7, PT ;  /* 0x000000070400720c */ /* 0x000fe20003f04070 */
[----:B------:R-:W-:-:S04]  /*11a0*/  IMAD.HI.U32 R10, R8, R35, RZ ;  /* 0x00000023080a7227 */ /* 0x000fc800078e00ff */
[----:B------:R-:W-:Y:S01]  /*11b0*/  @!P2 IMAD.MOV R41, RZ, RZ, -R41 ;  /* 0x000000ffff29a224 */ /* 0x000fe200078e0a29 */
[C---:B------:R-:W-:Y:S01]  /*11c0*/  ISETP.GT.U32.AND P2, PT, R4.reuse, R23, PT ;  /* 0x000000170400720c */ /* 0x040fe20003f44070 */
[----:B------:R-:W-:Y:S01]  /*11d0*/  @!P1 IMAD.IADD R17, R17, 0x1, -R4 ;  /* 0x0000000111119824 */ /* 0x000fe200078e0a04 */
[----:B------:R-:W-:Y:S01]  /*11e0*/  ISETP.GT.U32.AND P1, PT, R4, R31, PT ;  /* 0x0000001f0400720c */ /* 0x000fe20003f24070 */
[----:B------:R-:W-:-:S04]  /*11f0*/  IMAD.HI.U32 R12, R8, R37, RZ ;  /* 0x00000025080c7227 */ /* 0x000fc800078e00ff */
[----:B------:R-:W-:Y:S02]  /*1200*/  IMAD.MOV R10, RZ, RZ, -R10 ;  /* 0x000000ffff0a7224 */ /* 0x000fe400078e0a0a */
[----:B------:R-:W-:Y:S01]  /*1210*/  @!P6 IMAD.IADD R11, R11, 0x1, -R4 ;  /* 0x000000010b0be824 */ /* 0x000fe200078e0a04 */
[----:B------:R-:W-:Y:S01]  /*1220*/  ISETP.GT.U32.AND P6, PT, R4, R5, PT ;  /* 0x000000050400720c */ /* 0x000fe20003fc4070 */
[----:B------:R-:W-:-:S04]  /*1230*/  IMAD.HI.U32 R8, R8, R39, RZ ;  /* 0x0000002708087227 */ /* 0x000fc800078e00ff */
[----:B------:R-:W-:Y:S02]  /*1240*/  IMAD.MOV R12, RZ, RZ, -R12 ;  /* 0x000000ffff0c7224 */ /* 0x000fe400078e0a0c */
[C---:B------:R-:W-:Y:S02]  /*1250*/  IMAD R33, R4.reuse, R10, R35 ;  /* 0x0000000a04217224 */ /* 0x040fe400078e0223 */
[----:B------:R-:W-:Y:S02]  /*1260*/  IMAD.MOV R8, RZ, RZ, -R8 ;  /* 0x000000ffff087224 */ /* 0x000fe400078e0a08 */
[C---:B------:R-:W-:Y:S01]  /*1270*/  IMAD R35, R4.reuse, R12, R37 ;  /* 0x0000000c04237224 */ /* 0x040fe200078e0225 */
[----:B------:R-:W-:Y:S01]  /*1280*/  SHF.R.U32.HI R37, RZ, 0x6, R0 ;  /* 0x00000006ff257819 */ /* 0x000fe20000011600 */
[----:B------:R-:W-:Y:S01]  /*1290*/  @!P5 IMAD.MOV R11, RZ, RZ, -R11 ;  /* 0x000000ffff0bd224 */ /* 0x000fe200078e0a0b */
[C---:B------:R-:W-:Y:S01]  /*12a0*/  ISETP.GT.U32.AND P5, PT, R4.reuse, R25, PT ;  /* 0x000000190400720c */ /* 0x040fe20003fa4070 */
[----:B------:R-:W-:Y:S01]  /*12b0*/  @!P4 IMAD.MOV R13, RZ, RZ, -R13 ;  /* 0x000000ffff0dc224 */ /* 0x000fe200078e0a0d */
[C---:B------:R-:W-:Y:S01]  /*12c0*/  ISETP.GT.U32.AND P4, PT, R4.reuse, R27, PT ;  /* 0x0000001b0400720c */ /* 0x040fe20003f84070 */
[--C-:B------:R-:W-:Y:S01]  /*12d0*/  @!P3 IMAD.IADD R21, R21, 0x1, -R4.reuse ;  /* 0x000000011515b824 */ /* 0x100fe200078e0a04 */
[----:B------:R-:W-:Y:S01]  /*12e0*/  ISETP.GT.U32.AND P3, PT, R4, R33, PT ;  /* 0x000000210400720c */ /* 0x000fe20003f64070 */
[--C-:B------:R-:W-:Y:S01]  /*12f0*/  @!P0 IMAD.IADD R7, R7, 0x1, -R4.reuse ;  /* 0x0000000107078824 */ /* 0x100fe200078e0a04 */
[----:B------:R-:W-:Y:S01]  /*1300*/  ISETP.GE.AND P0, PT, R30, RZ, PT ;  /* 0x000000ff1e00720c */ /* 0x000fe20003f06270 */
[C---:B------:R-:W-:Y:S01]  /*1310*/  IMAD R39, R4.reuse, R8, R39 ;  /* 0x0000000804277224 */ /* 0x040fe200078e0227 */
[----:B------:R-:W-:Y:S01]  /*1320*/  SGXT.U32 R37, R37, 0x1 ;  /* 0x000000012525781a */ /* 0x000fe20000000000 */
[--C-:B------:R-:W-:Y:S01]  /*1330*/  @!P2 IMAD.IADD R23, R23, 0x1, -R4.reuse ;  /* 0x000000011717a824 */ /* 0x100fe200078e0a04 */
[----:B------:R-:W-:Y:S01]  /*1340*/  ISETP.GT.U32.AND P2, PT, R4, R35, PT ;  /* 0x000000230400720c */ /* 0x000fe20003f44070 */
[--C-:B------:R-:W-:Y:S01]  /*1350*/  @!P1 IMAD.IADD R31, R31, 0x1, -R4.reuse ;  /* 0x000000011f1f9824 */ /* 0x100fe200078e0a04 */
[----:B------:R-:W-:Y:S01]  /*1360*/  ISETP.GE.AND P1, PT, R22, RZ, PT ;  /* 0x000000ff1600720c */ /* 0x000fe20003f26270 */
[--C-:B------:R-:W-:Y:S01]  /*1370*/  @!P6 IMAD.IADD R5, R5, 0x1, -R4.reuse ;  /* 0x000000010505e824 */ /* 0x100fe200078e0a04 */
[----:B------:R-:W-:Y:S01]  /*1380*/  ISETP.GT.U32.AND P6, PT, R4, R39, PT ;  /* 0x000000270400720c */ /* 0x000fe20003fc4070 */
[--C-:B------:R-:W-:Y:S01]  /*1390*/  @!P5 IMAD.IADD R25, R25, 0x1, -R4.reuse ;  /* 0x000000011919d824 */ /* 0x100fe200078e0a04 */
[----:B------:R-:W-:Y:S01]  /*13a0*/  ISETP.GE.AND P5, PT, R26, RZ, PT ;  /* 0x000000ff1a00720c */ /* 0x000fe20003fa6270 */
[--C-:B------:R-:W-:Y:S01]  /*13b0*/  @!P4 IMAD.IADD R27, R27, 0x1, -R4.reuse ;  /* 0x000000011b1bc824 */ /* 0x100fe200078e0a04 */
[----:B------:R-:W-:Y:S01]  /*13c0*/  ISETP.GE.AND P4, PT, R28, RZ, PT ;  /* 0x000000ff1c00720c */ /* 0x000fe20003f86270 */
[--C-:B------:R-:W-:Y:S01]  /*13d0*/  @!P3 IMAD.IADD R33, R33, 0x1, -R4.reuse ;  /* 0x000000012121b824 */ /* 0x100fe200078e0a04 */
[----:B------:R-:W-:Y:S01]  /*13e0*/  ISETP.GE.AND P3, PT, R32, RZ, PT ;  /* 0x000000ff2000720c */ /* 0x000fe20003f66270 */
[----:B------:R-:W-:Y:S01]  /*13f0*/  @!P0 IMAD.MOV R21, RZ, RZ, -R21 ;  /* 0x000000ffff158224 */ /* 0x000fe200078e0a15 */
[----:B------:R-:W-:Y:S01]  /*1400*/  ISETP.GT.U32.AND P0, PT, R4, R31, PT ;  /* 0x0000001f0400720c */ /* 0x000fe20003f04070 */
[--C-:B------:R-:W-:Y:S01]  /*1410*/  @!P2 IMAD.IADD R35, R35, 0x1, -R4.reuse ;  /* 0x000000012323a824 */ /* 0x100fe200078e0a04 */
[----:B------:R-:W-:Y:S01]  /*1420*/  ISETP.GE.AND P2, PT, R34, RZ, PT ;  /* 0x000000ff2200720c */ /* 0x000fe20003f46270 */
[----:B------:R-:W-:Y:S01]  /*1430*/  @!P1 IMAD.MOV R23, RZ, RZ, -R23 ;  /* 0x000000ffff179224 */ /* 0x000fe200078e0a17 */
[C---:B------:R-:W-:Y:S01]  /*1440*/  ISETP.GT.U32.AND P1, PT, R4.reuse, R33, PT ;  /* 0x000000210400720c */ /* 0x040fe20003f24070 */
[--C-:B------:R-:W-:Y:S01]  /*1450*/  @!P6 IMAD.IADD R39, R39, 0x1, -R4.reuse ;  /* 0x000000012727e824 */ /* 0x100fe200078e0a04 */
[C---:B------:R-:W-:Y:S01]  /*1460*/  ISETP.GT.U32.AND P6, PT, R4.reuse, R35, PT ;  /* 0x000000230400720c */ /* 0x040fe20003fc4070 */
[----:B------:R-:W-:Y:S01]  /*1470*/  @!P5 IMAD.MOV R15, RZ, RZ, -R15 ;  /* 0x000000ffff0fd224 */ /* 0x000fe200078e0a0f */
[C---:B------:R-:W-:Y:S01]  /*1480*/  ISETP.GT.U32.AND P5, PT, R4.reuse, R27, PT ;  /* 0x0000001b0400720c */ /* 0x040fe20003fa4070 */
[----:B------:R-:W-:Y:S01]  /*1490*/  @!P4 IMAD.MOV R17, RZ, RZ, -R17 ;  /* 0x000000ffff11c224 */ /* 0x000fe200078e0a11 */
[C---:B------:R-:W-:Y:S01]  /*14a0*/  ISETP.GT.U32.AND P4, PT, R4.reuse, R7, PT ;  /* 0x000000070400720c */ /* 0x040fe20003f84070 */
[----:B------:R-:W-:Y:S01]  /*14b0*/  @!P3 IMAD.MOV R5, RZ, RZ, -R5 ;  /* 0x000000ffff05b224 */ /* 0x000fe200078e0a05 */
[----:B------:R-:W-:Y:S01]  /*14c0*/  ISETP.GT.U32.AND P3, PT, R4, R39, PT ;  /* 0x000000270400720c */ /* 0x000fe20003f64070 */
[--C-:B------:R-:W-:Y:S01]  /*14d0*/  @!P0 IMAD.IADD R31, R31, 0x1, -R4.reuse ;  /* 0x000000011f1f8824 */ /* 0x100fe200078e0a04 */
[----:B------:R-:W-:Y:S01]  /*14e0*/  ISETP.GE.AND P0, PT, R42, RZ, PT ;  /* 0x000000ff2a00720c */ /* 0x000fe20003f06270 */
[----:B------:R-:W1:Y:S01]  /*14f0*/  LDC.64 R28, c[0x0][0x3a0] ;  /* 0x0000e800ff1c7b82 */ /* 0x000e620000000a00 */
[----:B------:R-:W-:Y:S01]  /*1500*/  @!P2 IMAD.MOV R25, RZ, RZ, -R25 ;  /* 0x000000ffff19a224 */ /* 0x000fe200078e0a19 */
[----:B------:R-:W-:Y:S01]  /*1510*/  ISETP.GE.AND P2, PT, R36, RZ, PT ;  /* 0x000000ff2400720c */ /* 0x000fe20003f46270 */
[--C-:B------:R-:W-:Y:S01]  /*1520*/  @!P1 IMAD.IADD R33, R33, 0x1, -R4.reuse ;  /* 0x0000000121219824 */ /* 0x100fe200078e0a04 */
[----:B------:R-:W-:Y:S01]  /*1530*/  ISETP.GE.AND P1, PT, R43, RZ, PT ;  /* 0x000000ff2b00720c */ /* 0x000fe20003f26270 */
[--C-:B------:R-:W-:Y:S01]  /*1540*/  @!P6 IMAD.IADD R35, R35, 0x1, -R4.reuse ;  /* 0x000000012323e824 */ /* 0x100fe200078e0a04 */
[----:B------:R-:W-:Y:S01]  /*1550*/  ISETP.GE.AND P6, PT, R18, RZ, PT ;  /* 0x000000ff1200720c */ /* 0x000fe20003fc6270 */
[--C-:B------:R-:W-:Y:S01]  /*1560*/  @!P5 IMAD.IADD R27, R27, 0x1, -R4.reuse ;  /* 0x000000011b1bd824 */ /* 0x100fe200078e0a04 */
[----:B------:R-:W-:Y:S01]  /*1570*/  ISETP.GE.AND P5, PT, R38, RZ, PT ;  /* 0x000000ff2600720c */ /* 0x000fe20003fa6270 */
[--C-:B------:R-:W-:Y:S01]  /*1580*/  @!P4 IMAD.IADD R7, R7, 0x1, -R4.reuse ;  /* 0x000000010707c824 */ /* 0x100fe200078e0a04 */
[----:B------:R-:W-:Y:S01]  /*1590*/  ISETP.GE.AND P4, PT, R40, RZ, PT ;  /* 0x000000ff2800720c */ /* 0x000fe20003f86270 */
[----:B------:R-:W-:Y:S01]  /*15a0*/  @!P3 IMAD.IADD R39, R39, 0x1, -R4 ;  /* 0x000000012727b824 */ /* 0x000fe200078e0a04 */
[----:B------:R-:W-:Y:S01]  /*15b0*/  ISETP.NE.AND P3, PT, R19, RZ, PT ;  /* 0x000000ff1300720c */ /* 0x000fe20003f65270 */
[----:B------:R-:W-:Y:S01]  /*15c0*/  @!P0 IMAD.MOV R33, RZ, RZ, -R33 ;  /* 0x000000ffff218224 */ /* 0x000fe200078e0a21 */
[----:B------:R-:W-:Y:S01]  /*15d0*/  LOP3.LUT R4, RZ, R19, RZ, 0x33, !PT ;  /* 0x00000013ff047212 */ /* 0x000fe200078e33ff */
[----:B------:R-:W-:Y:S01]  /*15e0*/  @!P2 IMAD.MOV R27, RZ, RZ, -R27 ;  /* 0x000000ffff1ba224 */ /* 0x000fe200078e0a1b */
[----:B0-----:R-:W-:Y:S01]  /*15f0*/  R2UR UR12, R6 ;  /* 0x00000000060c72ca */ /* 0x001fe200000e0000 */
[----:B------:R-:W-:Y:S01]  /*1600*/  @!P1 IMAD.MOV R35, RZ, RZ, -R35 ;  /* 0x000000ffff239224 */ /* 0x000fe200078e0a23 */
[C---:B------:R-:W-:Y:S01]  /*1610*/  SEL R65, R4.reuse, R33, !P3 ;  /* 0x0000002104417207 */ /* 0x040fe20005800000 */
[C---:B-----5:R-:W-:Y:S01]  /*1620*/  IMAD R33, R37.reuse, R72, RZ ;  /* 0x0000004825217224 */ /* 0x060fe200078e02ff */
[----:B------:R-:W-:Y:S01]  /*1630*/  LOP3.LUT R77, R37, 0x8, RZ, 0xfc, !PT ;  /* 0x00000008254d7812 */ /* 0x000fe200078efcff */
[----:B------:R-:W-:Y:S01]  /*1640*/  @!P6 IMAD.MOV R39, RZ, RZ, -R39 ;  /* 0x000000ffff27e224 */ /* 0x000fe200078e0a27 */
[----:B------:R-:W-:Y:S01]  /*1650*/  SEL R67, R4, R35, !P3 ;  /* 0x0000002304437207 */ /* 0x000fe20005800000 */
[----:B------:R-:W-:Y:S01]  /*1660*/  IMAD R35, R72, 0x2, R33 ;  /* 0x0000000248237824 */ /* 0x000fe200078e0221 */
[----:B------:R-:W-:Y:S01]  /*1670*/  SEL R51, R4, R21, !P3 ;  /* 0x0000001504337207 */ /* 0x000fe20005800000 */
[----:B-1----:R-:W-:Y:S01]  /*1680*/  VIADD R75, R28, 0x1f ;  /* 0x0000001f1c4b7836 */ /* 0x002fe20000000000 */
[----:B------:R-:W-:Y:S01]  /*1690*/  SEL R69, R4, R39, !P3 ;  /* 0x0000002704457207 */ /* 0x000fe20005800000 */
[----:B------:R-:W-:Y:S01]  /*16a0*/  IMAD R39, R72, 0x2, R35 ;  /* 0x0000000248277824 */ /* 0x000fe200078e0223 */
[C---:B------:R-:W-:Y:S01]  /*16b0*/  SEL R59, R4.reuse, R27, !P3 ;  /* 0x0000001b043b7207 */ /* 0x040fe20005800000 */
[----:B------:R-:W-:Y:S01]  /*16c0*/  @!P5 IMAD.MOV R7, RZ, RZ, -R7 ;  /* 0x000000ffff07d224 */ /* 0x000fe200078e0a07 */
[----:B------:R-:W-:Y:S01]  /*16d0*/  ISETP.GT.AND P0, PT, R75, 0x1f, PT ;  /* 0x0000001f4b00780c */ /* 0x000fe20003f04270 */
[----:B------:R-:W-:Y:S01]  /*16e0*/  @!P4 IMAD.MOV R31, RZ, RZ, -R31 ;  /* 0x000000ffff1fc224 */ /* 0x000fe200078e0a1f */
[----:B------:R-:W-:Y:S01]  /*16f0*/  SEL R26, R4, R9, !P3 ;  /* 0x00000009041a7207 */ /* 0x000fe20005800000 */
[----:B------:R-:W-:Y:S01]  /*1700*/  IMAD R43, R72, 0x2, R39 ;  /* 0x00000002482b7824 */ /* 0x000fe200078e0227 */
[----:B------:R-:W-:Y:S01]  /*1710*/  SEL R32, R4, R11, !P3 ;  /* 0x0000000b04207207 */ /* 0x000fe20005800000 */
[----:B------:R-:W-:Y:S01]  /*1720*/  IMAD R21, R20, R29, RZ ;  /* 0x0000001d14157224 */ /* 0x000fe200078e02ff */
[----:B------:R-:W-:Y:S01]  /*1730*/  SEL R34, R4, R13, !P3 ;  /* 0x0000000d04227207 */ /* 0x000fe20005800000 */
[----:B------:R-:W-:Y:S01]  /*1740*/  IMAD R12, R72, 0x2, R43 ;  /* 0x00000002480c7824 */ /* 0x000fe200078e022b */
[C---:B------:R-:W-:Y:S01]  /*1750*/  SEL R36, R4.reuse, R15, !P3 ;  /* 0x0000000f04247207 */ /* 0x040fe20005800000 */
[----:B------:R-:W-:Y:S01]  /*1760*/  UIADD3 UR14, UPT, UPT, UR12, UR14, URZ ;  /* 0x0000000e0c0e7290 */ /* 0x000fe2000fffe0ff */
[----:B------:R-:W-:-:S02]  /*1770*/  SEL R49, R4, R17, !P3 ;  /* 0x0000001104317207 */ /* 0x000fc40005800000 */
[C---:B------:R-:W-:Y:S02]  /*1780*/  SEL R53, R4.reuse, R23, !P3 ;  /* 0x0000001704357207 */ /* 0x040fe40005800000 */
[C---:B------:R-:W-:Y:S02]  /*1790*/  SEL R55, R4.reuse, R5, !P3 ;  /* 0x0000000504377207 */ /* 0x040fe40005800000 */
[C---:B------:R-:W-:Y:S02]  /*17a0*/  SEL R57, R4.reuse, R25, !P3 ;  /* 0x0000001904397207 */ /* 0x040fe40005800000 */
[C---:B------:R-:W-:Y:S02]  /*17b0*/  SEL R61, R4.reuse, R7, !P3 ;  /* 0x00000007043d7207 */ /* 0x040fe40005800000 */
[C---:B------:R-:W-:Y:S02]  /*17c0*/  SEL R63, R4.reuse, R31, !P3 ;  /* 0x0000001f043f7207 */ /* 0x040fe40005800000 */
[----:B------:R-:W-:Y:S01]  /*17d0*/  SEL R41, R4, R41, !P3 ;  /* 0x0000002904297207 */ /* 0x000fe20005800000 */
[----:B------:R-:W-:Y:S01]  /*17e0*/  BAR.SYNC.DEFER_BLOCKING 0x0 ;  /* 0x0000000000007b1d */ /* 0x000fe20000010000 */
[----:B------:R-:W-:-:S02]  /*17f0*/  LOP3.LUT P1, RZ, R0, 0x7f, RZ, 0xc0, !PT ;  /* 0x0000007f00ff7812 */ /* 0x000fc4000782c0ff */
[----:B------:R-:W-:Y:S02]  /*1800*/  PRMT R27, RZ, 0x7610, R27 ;  /* 0x00007610ff1b7816 */ /* 0x000fe4000000001b */
[----:B------:R-:W-:Y:S02]  /*1810*/  ISETP.LT.AND P2, PT, R77, R28, P0 ;  /* 0x0000001c4d00720c */ /* 0x000fe40000741270 */
[----:B------:R-:W-:Y:S01]  /*1820*/  LOP3.LUT R79, R37, 0xa, RZ, 0xfc, !PT ;  /* 0x0000000a254f7812 */ /* 0x000fe200078efcff */
[----:B---3--:R-:W-:Y:S10]  /*1830*/  BRA.U UP0, `(.L_x_5) ;  /* 0x0000000100187547 */ /* 0x008ff4000b800000 */
[----:B------:R-:W-:Y:S01]  /*1840*/  ELECT P3, URZ, PT ;  /* 0x0000000000ff782f */ /* 0x000fe20003860000 */
[----:B------:R-:W-:Y:S01]  /*1850*/  IMAD.MOV.U32 R4, RZ, RZ, 0x1 ;  /* 0x00000001ff047424 */ /* 0x000fe200078e00ff */
[----:B------:R-:W-:Y:S01]  /*1860*/  UMOV UR5, 0x40 ;  /* 0x0000004000057882 */ /* 0x000fe20000000000 */
[----:B------:R-:W-:Y:S01]  /*1870*/  UVIRTCOUNT.DEALLOC.SMPOOL 0x80 ;  /* 0x000000800000784c */ /* 0x000fe20000000000 */
[----:B------:R-:W-:-:S09]  /*1880*/  ULEA UR5, UR4, UR5, 0x18 ;  /* 0x0000000504057291 */ /* 0x000fd2000f8ec0ff */
[----:B------:R0:W-:Y:S03]  /*1890*/  @P3 STS.U8 [UR5], R4 ;  /* 0x00000004ff003988 */ /* 0x0001e60008000005 */
.L_x_5:
[----:B------:R-:W-:Y:S01]  /*18a0*/  STTM.16dp32bit_t0_t15.x32 tmem[UR14], RZ ;  /* 0x000000ff000079ed */ /* 0x000fe20008a8000e */
[----:B------:R-:W-:Y:S01]  /*18b0*/  STTM.16dp32bit_t16_t31.x32 tmem[UR14+0x20], RZ ;  /* 0x000020ff000079ed */ /* 0x000fe20008aa000e */
[----:B------:R-:W1:Y:S02]  /*18c0*/  FENCE.VIEW.ASYNC.T ;  /* 0x00000000000073c6 */ /* 0x000e640000000200 */
[----:B-1----:R-:W-:Y:S01]  /*18d0*/  VOTEU.ALL UP1, P1 ;  /* 0x0000000000ff7886 */ /* 0x002fe20000820000 */
[----:B------:R-:W-:Y:S01]  /*18e0*/  VOTEU.ALL UP2, P1 ;  /* 0x0000000000ff7886 */ /* 0x000fe20000840000 */
[----:B------:R-:W-:Y:S01]  /*18f0*/  IMAD R22, R72, 0x2, R12 ;  /* 0x0000000248167824 */ /* 0x000fe200078e020c */
[----:B------:R-:W-:Y:S01]  /*1900*/  ISETP.LT.AND P3, PT, R79, R28, P0 ;  /* 0x0000001c4f00720c */ /* 0x000fe20000761270 */
[----:B------:R-:W-:Y:S01]  /*1910*/  IMAD.SHL.U32 R20, R21, 0x2, RZ ;  /* 0x0000000215147824 */ /* 0x000fe200078e00ff */
[----:B------:R-:W-:-:S04]  /*1920*/  @!UP1 UIADD3 UR4, UPT, UPT, -UR6, 0x100000, URZ ;  /* 0x0010000006049890 */ /* 0x000fc8000fffe1ff */
[----:B------:R-:W-:Y:S02]  /*1930*/  @!UP1 USHF.L.U32 UR5, UR4, 0xb, URZ ;  /* 0x0000000b04059899 */ /* 0x000fe400080006ff */
[----:B------:R-:W-:Y:S01]  /*1940*/  @!UP1 USHF.L.U32 UR4, UR4, 0x1, URZ ;  /* 0x0000000104049899 */ /* 0x000fe200080006ff */
[----:B------:R-:W-:Y:S01]  /*1950*/  BAR.SYNC.DEFER_BLOCKING 0x0 ;  /* 0x0000000000007b1d */ /* 0x000fe20000010000 */
[----:B------:R-:W-:Y:S01]  /*1960*/  IMAD R10, R72, 0x2, R22 ;  /* 0x00000002480a7824 */ /* 0x000fe200078e0216 */
[----:B------:R-:W-:-:S03]  /*1970*/  IADD3 R6, P4, PT, R20, UR8, RZ ;  /* 0x0000000814067c10 */ /* 0x000fc6000ff9e0ff */
[----:B------:R-:W-:Y:S01]  /*1980*/  IMAD R15, R72, 0x2, R10 ;  /* 0x00000002480f7824 */ /* 0x000fe200078e020a */
[----:B------:R-:W-:-:S03]  /*1990*/  LEA.HI.X.SX32 R16, R21, UR9, 0x1, P4 ;  /* 0x0000000915107c11 */ /* 0x000fc6000a0f0eff */
[----:B------:R-:W-:Y:S01]  /*19a0*/  IMAD R13, R72, 0x2, R15 ;  /* 0x00000002480d7824 */ /* 0x000fe200078e020f */
[-C--:B0-----:R-:W-:Y:S02]  /*19b0*/  LEA R4, P4, R12, R6.reuse, 0x1 ;  /* 0x000000060c047211 */ /* 0x081fe400078808ff */
[----:B------:R-:W-:Y:S01]  /*19c0*/  LEA R8, P5, R22, R6, 0x1 ;  /* 0x0000000616087211 */ /* 0x000fe200078a08ff */
[----:B------:R-:W-:Y:S01]  /*19d0*/  IMAD R11, R72, 0x2, R13 ;  /* 0x00000002480b7824 */ /* 0x000fe200078e020d */
[-C--:B------:R-:W-:Y:S02]  /*19e0*/  LEA.HI.X.SX32 R5, R12, R16.reuse, 0x1, P4 ;  /* 0x000000100c057211 */ /* 0x080fe400020f0eff */
[----:B------:R-:W-:Y:S01]  /*19f0*/  LOP3.LUT R83, R37, 0x18, RZ, 0xfc, !PT ;  /* 0x0000001825537812 */ /* 0x000fe200078efcff */
[----:B------:R-:W0:Y:S02]  /*1a00*/  FENCE.VIEW.ASYNC.S ;  /* 0x00000000000073c6 */ /* 0x000e240000000000 */
[----:B0-----:R0:W1:Y:S02]  /*1a10*/  @!UP2 SYNCS.EXCH.64 URZ, [UR15], UR4 ;  /* 0x000000040fffa5b2 */ /* 0x0010640008000100 */
[----:B-1----:R-:W-:Y:S01]  /*1a20*/  BAR.SYNC.DEFER_BLOCKING 0x0 ;  /* 0x0000000000007b1d */ /* 0x002fe20000010000 */
[----:B------:R-:W-:Y:S01]  /*1a30*/  IMAD R25, R72, 0x2, R11 ;  /* 0x0000000248197824 */ /* 0x000fe200078e020b */
[----:B------:R-:W-:-:S03]  /*1a40*/  LEA.HI.X.SX32 R9, R22, R16, 0x1, P5 ;  /* 0x0000001016097211 */ /* 0x000fc600028f0eff */
[----:B------:R-:W-:-:S04]  /*1a50*/  IMAD R23, R72, 0x2, R25 ;  /* 0x0000000248177824 */ /* 0x000fc800078e0219 */
[C---:B------:R-:W-:Y:S01]  /*1a60*/  IMAD R7, R72.reuse, 0x2, R23 ;  /* 0x0000000248077824 */ /* 0x040fe200078e0217 */
[C---:B------:R-:W-:Y:S01]  /*1a70*/  LOP3.LUT R81, R37.reuse, 0x10, RZ, 0xfc, !PT ;  /* 0x0000001025517812 */ /* 0x040fe200078efcff */
[----:B0-----:R-:W0:Y:S01]  /*1a80*/  LDCU UR4, c[0x0][0x3b0] ;  /* 0x00007600ff0477ac */ /* 0x001e220008000800 */
[----:B------:R-:W-:Y:S01]  /*1a90*/  LOP3.LUT R85, R37, 0x1a, RZ, 0xfc, !PT ;  /* 0x0000001a25557812 */ /* 0x000fe200078efcff */
[----:B------:R-:W-:Y:S01]  /*1aa0*/  IMAD R45, R72, 0x2, R7 ;  /* 0x00000002482d7824 */ /* 0x000fe200078e0207 */
[----:B------:R-:W-:Y:S01]  /*1ab0*/  PRMT R17, RZ, 0x7610, R17 ;  /* 0x00007610ff117816 */ /* 0x000fe20000000011 */
[----:B------:R1:W2:Y:S01]  /*1ac0*/  @P2 LDG.E.U16 R27, desc[UR26][R4.64] ;  /* 0x0000001a041b2981 */ /* 0x0002a2000c1e1500 */
[----:B------:R-:W-:-:S03]  /*1ad0*/  ISETP.LT.AND P2, PT, R83, R28, P0 ;  /* 0x0000001c5300720c */ /* 0x000fc60000741270 */
[----:B------:R3:W4:Y:S01]  /*1ae0*/  @P3 LDG.E.U16 R110, desc[UR26][R8.64] ;  /* 0x0000001a086e3981 */ /* 0x000722000c1e1500 */
[----:B------:R-:W-:Y:S02]  /*1af0*/  LEA R18, P3, R13, R6, 0x1 ;  /* 0x000000060d127211 */ /* 0x000fe400078608ff */
[----:B------:R-:W-:Y:S02]  /*1b00*/  ISETP.LT.AND P4, PT, R81, R28, P0 ;  /* 0x0000001c5100720c */ /* 0x000fe40000781270 */
[----:B------:R-:W-:Y:S02]  /*1b10*/  LEA.HI.X.SX32 R19, R13, R16, 0x1, P3 ;  /* 0x000000100d137211 */ /* 0x000fe400018f0eff */
[----:B-1----:R-:W-:Y:S02]  /*1b20*/  LEA R4, P5, R7, R6, 0x1 ;  /* 0x0000000607047211 */ /* 0x002fe400078a08ff */
[----:B------:R-:W-:Y:S02]  /*1b30*/  ISETP.LT.AND P3, PT, R85, R28, P0 ;  /* 0x0000001c5500720c */ /* 0x000fe40000761270 */
[----:B------:R-:W-:-:S02]  /*1b40*/  LEA.HI.X.SX32 R5, R7, R16, 0x1, P5 ;  /* 0x0000001007057211 */ /* 0x000fc400028f0eff */
[-C--:B------:R-:W-:Y:S02]  /*1b50*/  LEA R30, P5, R45, R6.reuse, 0x1 ;  /* 0x000000062d1e7211 */ /* 0x080fe400078a08ff */
[----:B------:R-:W-:Y:S01]  /*1b60*/  PRMT R29, RZ, 0x7610, R29 ;  /* 0x00007610ff1d7816 */ /* 0x000fe2000000001d */
[----:B------:R-:W5:Y:S01]  /*1b70*/  @P2 LDG.E.U16 R17, desc[UR26][R4.64] ;  /* 0x0000001a04112981 */ /* 0x000f62000c1e1500 */
[----:B---3--:R-:W-:Y:S02]  /*1b80*/  LEA R8, P2, R11, R6, 0x1 ;  /* 0x000000060b087211 */ /* 0x008fe400078408ff */
[----:B------:R-:W-:Y:S02]  /*1b90*/  LOP3.LUT R89, R37, 0xc, RZ, 0xfc, !PT ;  /* 0x0000000c25597812 */ /* 0x000fe400078efcff */
[----:B------:R-:W-:Y:S01]  /*1ba0*/  PRMT R106, RZ, 0x7610, R106 ;  /* 0x00007610ff6a7816 */ /* 0x000fe2000000006a */
[----:B------:R1:W3:Y:S01]  /*1bb0*/  @P4 LDG.E.U16 R29, desc[UR26][R18.64] ;  /* 0x0000001a121d4981 */ /* 0x0002e2000c1e1500 */
[----:B------:R-:W-:-:S02]  /*1bc0*/  LEA.HI.X.SX32 R31, R45, R16, 0x1, P5 ;  /* 0x000000102d1f7211 */ /* 0x000fc400028f0eff */
[----:B------:R-:W-:Y:S02]  /*1bd0*/  LEA.HI.X.SX32 R9, R11, R16, 0x1, P2 ;  /* 0x000000100b097211 */ /* 0x000fe400010f0eff */
[----:B------:R-:W-:Y:S01]  /*1be0*/  ISETP.LT.AND P2, PT, R89, R28, P0 ;  /* 0x0000001c5900720c */ /* 0x000fe20000741270 */
[----:B------:R-:W2:Y:S01]  /*1bf0*/  @P3 LDG.E.U16 R106, desc[UR26][R30.64] ;  /* 0x0000001a1e6a3981 */ /* 0x000ea2000c1e1500 */
[----:B------:R-:W-:Y:S02]  /*1c00*/  LOP3.LUT R87, R37, 0x12, RZ, 0xfc, !PT ;  /* 0x0000001225577812 */ /* 0x000fe400078efcff */
[----:B-1----:R-:W-:Y:S02]  /*1c10*/  LEA R18, P3, R10, R6, 0x1 ;  /* 0x000000060a127211 */ /* 0x002fe400078608ff */
[----:B------:R-:W-:Y:S02]  /*1c20*/  ISETP.LT.AND P4, PT, R87, R28, P0 ;  /* 0x0000001c5700720c */ /* 0x000fe40000781270 */
[----:B------:R-:W-:-:S02]  /*1c30*/  LOP3.LUT R91, R37, 0x14, RZ, 0xfc, !PT ;  /* 0x00000014255b7812 */ /* 0x000fc400078efcff */
[----:B------:R-:W-:Y:S02]  /*1c40*/  PRMT R112, RZ, 0x7610, R112 ;  /* 0x00007610ff707816 */ /* 0x000fe40000000070 */
[----:B------:R-:W-:Y:S02]  /*1c50*/  LEA.HI.X.SX32 R19, R10, R16, 0x1, P3 ;  /* 0x000000100a137211 */ /* 0x000fe400018f0eff */
[----:B------:R-:W-:Y:S02]  /*1c60*/  ISETP.LT.AND P3, PT, R91, R28, P0 ;  /* 0x0000001c5b00720c */ /* 0x000fe40000761270 */
[----:B------:R-:W-:Y:S01]  /*1c70*/  PRMT R108, RZ, 0x7610, R108 ;  /* 0x00007610ff6c7816 */ /* 0x000fe2000000006c */
[----:B------:R0:W2:Y:S01]  /*1c80*/  @P2 LDG.E.U16 R112, desc[UR26][R18.64] ;  /* 0x0000001a12702981 */ /* 0x0000a2000c1e1500 */
[----:B------:R-:W-:Y:S01]  /*1c90*/  LEA R4, P2, R25, R6, 0x1 ;  /* 0x0000000619047211 */ /* 0x000fe200078408ff */
[----:B------:R-:W-:Y:S01]  /*1ca0*/  IMAD R45, R72, 0x2, R45 ;  /* 0x00000002482d7824 */ /* 0x000fe200078e022d */
[----:B------:R-:W-:-:S02]  /*1cb0*/  LOP3.LUT R93, R37, 0x1c, RZ, 0xfc, !PT ;  /* 0x0000001c255d7812 */ /* 0x000fc400078efcff */
[----:B------:R-:W-:Y:S01]  /*1cc0*/  PRMT R116, RZ, 0x7610, R116 ;  /* 0x00007610ff747816 */ /* 0x000fe20000000074 */
[----:B------:R1:W2:Y:S01]  /*1cd0*/  @P4 LDG.E.U16 R108, desc[UR26][R8.64] ;  /* 0x0000001a086c4981 */ /* 0x0002a2000c1e1500 */
[----:B------:R-:W-:Y:S02]  /*1ce0*/  LEA.HI.X.SX32 R5, R25, R16, 0x1, P2 ;  /* 0x0000001019057211 */ /* 0x000fe400010f0eff */
[----:B------:R-:W-:Y:S01]  /*1cf0*/  ISETP.LT.AND P4, PT, R93, R28, P0 ;  /* 0x0000001c5d00720c */ /* 0x000fe20000781270 */
[----:B0-----:R-:W-:Y:S02]  /*1d00*/  IMAD R19, R32, UR4, RZ ;  /* 0x0000000420137c24 */ /* 0x001fe4000f8e02ff */
[----:B------:R0:W2:Y:S01]  /*1d10*/  @P3 LDG.E.U16 R116, desc[UR26][R4.64] ;  /* 0x0000001a04743981 */ /* 0x0000a2000c1e1500 */
[-C--:B-1----:R-:W-:Y:S02]  /*1d20*/  LEA R8, P5, R45, R6.reuse, 0x1 ;  /* 0x000000062d087211 */ /* 0x082fe400078a08ff */
[----:B------:R-:W-:-:S02]  /*1d30*/  LEA R30, P3, R33, R6, 0x1 ;  /* 0x00000006211e7211 */ /* 0x000fc400078608ff */
[----:B------:R-:W-:Y:S02]  /*1d40*/  LEA.HI.X.SX32 R9, R45, R16, 0x1, P5 ;  /* 0x000000102d097211 */ /* 0x000fe400028f0eff */
[----:B------:R-:W-:Y:S02]  /*1d50*/  LOP3.LUT R76, R0, 0x1f, RZ, 0xc0, !PT ;  /* 0x0000001f004c7812 */ /* 0x000fe400078ec0ff */
[----:B------:R-:W-:Y:S01]  /*1d60*/  LEA R32, P5, R35, R6, 0x1 ;  /* 0x0000000623207211 */ /* 0x000fe200078a08ff */
[----:B------:R-:W-:Y:S01]  /*1d70*/  IMAD R18, R26, UR4, RZ ;  /* 0x000000041a127c24 */ /* 0x000fe2000f8e02ff */
[----:B------:R-:W-:Y:S01]  /*1d80*/  PRMT R114, RZ, 0x7610, R114 ;  /* 0x00007610ff727816 */ /* 0x000fe20000000072 */
[----:B------:R-:W-:Y:S01]  /*1d90*/  IMAD R26, R34, UR4, RZ ;  /* 0x00000004221a7c24 */ /* 0x000fe2000f8e02ff */
[----:B------:R-:W-:Y:S01]  /*1da0*/  LEA.HI.X.SX32 R31, R33, R16, 0x1, P3 ;  /* 0x00000010211f7211 */ /* 0x000fe200018f0eff */
[----:B------:R-:W-:Y:S01]  /*1db0*/  IMAD R45, R72, 0x2, R45 ;  /* 0x00000002482d7824 */ /* 0x000fe200078e022d */
[----:B------:R-:W-:Y:S01]  /*1dc0*/  LEA R34, P3, R39, R6, 0x1 ;  /* 0x0000000627227211 */ /* 0x000fe200078608ff */
[----:B------:R-:W-:Y:S01]  /*1dd0*/  IMAD R7, R76, R73, RZ ;  /* 0x000000494c077224 */ /* 0x000fe200078e02ff */
[----:B------:R-:W-:Y:S01]  /*1de0*/  LEA.HI.X.SX32 R33, R35, R16, 0x1, P5 ;  /* 0x0000001023217211 */ /* 0x000fe200028f0eff */
[----:B------:R1:W4:Y:S01]  /*1df0*/  @P4 LDG.E.U16 R114, desc[UR26][R8.64] ;  /* 0x0000001a08724981 */ /* 0x000322000c1e1500 */
[----:B------:R-:W-:-:S02]  /*1e00*/  LEA R38, P5, R43, R6, 0x1 ;  /* 0x000000062b267211 */ /* 0x000fc400078a08ff */
[-C--:B------:R-:W-:Y:S02]  /*1e10*/  LEA.HI.X.SX32 R35, R39, R16.reuse, 0x1, P3 ;  /* 0x0000001027237211 */ /* 0x080fe400018f0eff */
[----:B------:R-:W-:Y:S02]  /*1e20*/  LEA.HI.X.SX32 R39, R43, R16, 0x1, P5 ;  /* 0x000000102b277211 */ /* 0x000fe400028f0eff */
[-C--:B0-----:R-:W-:Y:S02]  /*1e30*/  LEA R4, P6, R45, R6.reuse, 0x1 ;  /* 0x000000062d047211 */ /* 0x081fe400078c08ff */
[----:B------:R-:W-:Y:S02]  /*1e40*/  LEA R70, P2, R7, UR10, 0x1 ;  /* 0x0000000a07467c11 */ /* 0x000fe4000f8408ff */
[----:B-1----:R-:W-:Y:S01]  /*1e50*/  LEA R8, P5, R15, R6, 0x1 ;  /* 0x000000060f087211 */ /* 0x002fe200078a08ff */
[----:B------:R-:W-:Y:S01]  /*1e60*/  IMAD R49, R49, UR4, RZ ;  /* 0x0000000431317c24 */ /* 0x000fe2000f8e02ff */
[----:B------:R-:W-:Y:S01]  /*1e70*/  LEA.HI.X.SX32 R5, R45, R16, 0x1, P6 ;  /* 0x000000102d057211 */ /* 0x000fe200030f0eff */
[----:B------:R-:W-:Y:S01]  /*1e80*/  IMAD R51, R51, UR4, RZ ;  /* 0x0000000433337c24 */ /* 0x000fe2000f8e02ff */
[----:B------:R-:W-:-:S02]  /*1e90*/  LEA.HI.X.SX32 R7, R7, UR11, 0x1, P2 ;  /* 0x0000000b07077c11 */ /* 0x000fc400090f0eff */
[----:B------:R-:W-:Y:S02]  /*1ea0*/  LEA R42, P6, R19, R70, 0x1 ;  /* 0x00000046132a7211 */ /* 0x000fe400078c08ff */
[----:B------:R-:W-:Y:S02]  /*1eb0*/  LEA.HI.X.SX32 R9, R15, R16, 0x1, P5 ;  /* 0x000000100f097211 */ /* 0x000fe400028f0eff */
[-C--:B------:R-:W-:Y:S01]  /*1ec0*/  LEA R44, P5, R26, R70.reuse, 0x1 ;  /* 0x000000461a2c7211 */ /* 0x080fe200078a08ff */
[----:B------:R-:W-:Y:S01]  /*1ed0*/  IMAD R36, R36, UR4, RZ ;  /* 0x0000000424247c24 */ /* 0x000fe2000f8e02ff */
[-C--:B------:R-:W-:Y:S01]  /*1ee0*/  LEA R40, P3, R18, R70.reuse, 0x1 ;  /* 0x0000004612287211 */ /* 0x080fe200078608ff */
[----:B------:R-:W-:Y:S01]  /*1ef0*/  IMAD R55, R55, UR4, RZ ;  /* 0x0000000437377c24 */ /* 0x000fe2000f8e02ff */
[----:B------:R-:W-:Y:S01]  /*1f00*/  LEA.HI.X.SX32 R43, R19, R7, 0x1, P6 ;  /* 0x00000007132b7211 */ /* 0x000fe200030f0eff */
[----:B------:R-:W-:Y:S01]  /*1f10*/  IMAD R57, R57, UR4, RZ ;  /* 0x0000000439397c24 */ /* 0x000fe2000f8e02ff */
[----:B------:R-:W-:-:S02]  /*1f20*/  LEA R48, P6, R49, R70, 0x1 ;  /* 0x0000004631307211 */ /* 0x000fc400078c08ff */
[-C--:B------:R-:W-:Y:S01]  /*1f30*/  LEA.HI.X.SX32 R45, R26, R7.reuse, 0x1, P5 ;  /* 0x000000071a2d7211 */ /* 0x080fe200028f0eff */
[----:B------:R-:W-:Y:S01]  /*1f40*/  IMAD R71, R41, UR4, RZ ;  /* 0x0000000429477c24 */ /* 0x000fe2000f8e02ff */
[-C--:B------:R-:W-:Y:S01]  /*1f50*/  LEA R50, P5, R51, R70.reuse, 0x1 ;  /* 0x0000004633327211 */ /* 0x080fe200078a08ff */
[----:B------:R-:W-:Y:S01]  /*1f60*/  IMAD R53, R53, UR4, RZ ;  /* 0x0000000435357c24 */ /* 0x000fe2000f8e02ff */
[-C--:B------:R-:W-:Y:S01]  /*1f70*/  LEA.HI.X.SX32 R41, R18, R7.reuse, 0x1, P3 ;  /* 0x0000000712297211 */ /* 0x080fe200018f0eff */
[----:B------:R-:W-:Y:S01]  /*1f80*/  IMAD R61, R61, UR4, RZ ;  /* 0x000000043d3d7c24 */ /* 0x000fe2000f8e02ff */
[-C--:B------:R-:W-:Y:S02]  /*1f90*/  LEA R46, P3, R36, R70.reuse, 0x1 ;  /* 0x00000046242e7211 */ /* 0x080fe400078608ff */
[----:B------:R-:W-:Y:S01]  /*1fa0*/  LEA.HI.X.SX32 R49, R49, R7, 0x1, P6 ;  /* 0x0000000731317211 */ /* 0x000fe200030f0eff */
[----:B------:R-:W-:Y:S01]  /*1fb0*/  IMAD R63, R63, UR4, RZ ;  /* 0x000000043f3f7c24 */ /* 0x000fe2000f8e02ff */
[----:B------:R-:W-:-:S02]  /*1fc0*/  LEA R54, P6, R55, R70, 0x1 ;  /* 0x0000004637367211 */ /* 0x000fc400078c08ff */
[-C--:B------:R-:W-:Y:S02]  /*1fd0*/  LEA.HI.X.SX32 R51, R51, R7.reuse, 0x1, P5 ;  /* 0x0000000733337211 */ /* 0x080fe400028f0eff */
        /* <DEDUP_REMOVED lines=11> */
[----:B------:R-:W-:Y:S02]  /*2090*/  LOP3.LUT R97, R37, 0x16, RZ, 0xfc, !PT ;  /* 0x0000001625617812 */ /* 0x000fe400078efcff */
[-C--:B------:R-:W-:Y:S02]  /*20a0*/  LEA.HI.X.SX32 R53, R53, R7.reuse, 0x1, P3 ;  /* 0x0000000735357211 */ /* 0x080fe400018f0eff */
[----:B------:R-:W-:Y:S02]  /*20b0*/  LEA R58, P3, R59, R70, 0x1 ;  /* 0x000000463b3a7211 */ /* 0x000fe400078608ff */
[----:B------:R-:W-:-:S02]  /*20c0*/  LEA.HI.X.SX32 R61, R61, R7, 0x1, P6 ;  /* 0x000000073d3d7211 */ /* 0x000fc400030f0eff */
[-C--:B------:R-:W-:Y:S02]  /*20d0*/  LEA R66, P6, R67, R70.reuse, 0x1 ;  /* 0x0000004643427211 */ /* 0x080fe400078c08ff */
[-C--:B------:R-:W-:Y:S02]  /*20e0*/  LEA.HI.X.SX32 R63, R63, R7.reuse, 0x1, P5 ;  /* 0x000000073f3f7211 */ /* 0x080fe400028f0eff */
[----:B------:R-:W-:Y:S02]  /*20f0*/  LEA R68, P5, R69, R70, 0x1 ;  /* 0x0000004645447211 */ /* 0x000fe400078a08ff */
[----:B------:R-:W-:Y:S02]  /*2100*/  ISETP.LT.AND P2, PT, R97, R28, P0 ;  /* 0x0000001c6100720c */ /* 0x000fe40000741270 */
[----:B------:R-:W-:Y:S02]  /*2110*/  LEA.HI.X.SX32 R59, R59, R7, 0x1, P3 ;  /* 0x000000073b3b7211 */ /* 0x000fe400018f0eff */
[----:B------:R-:W-:-:S02]  /*2120*/  LEA R64, P3, R65, R70, 0x1 ;  /* 0x0000004641407211 */ /* 0x000fc400078608ff */
[-C--:B------:R-:W-:Y:S02]  /*2130*/  LEA.HI.X.SX32 R67, R67, R7.reuse, 0x1, P6 ;  /* 0x0000000743437211 */ /* 0x080fe400030f0eff */
[----:B------:R-:W-:Y:S02]  /*2140*/  LEA R70, P6, R71, R70, 0x1 ;  /* 0x0000004647467211 */ /* 0x000fe400078c08ff */
[-C--:B------:R-:W-:Y:S02]  /*2150*/  LEA.HI.X.SX32 R69, R69, R7.reuse, 0x1, P5 ;  /* 0x0000000745457211 */ /* 0x080fe400028f0eff */
[----:B------:R-:W-:Y:S02]  /*2160*/  LEA R6, P5, R23, R6, 0x1 ;  /* 0x0000000617067211 */ /* 0x000fe400078a08ff */
[-C--:B------:R-:W-:Y:S02]  /*2170*/  LEA.HI.X.SX32 R65, R65, R7.reuse, 0x1, P3 ;  /* 0x0000000741417211 */ /* 0x080fe400018f0eff */
[----:B------:R-:W-:-:S02]  /*2180*/  LEA.HI.X.SX32 R71, R71, R7, 0x1, P6 ;  /* 0x0000000747477211 */ /* 0x000fc400030f0eff */
[----:B------:R-:W-:Y:S02]  /*2190*/  PRMT R96, RZ, 0x7610, R96 ;  /* 0x00007610ff607816 */ /* 0x000fe40000000060 */
[----:B------:R-:W-:Y:S02]  /*21a0*/  LOP3.LUT R95, R37, 0xe, RZ, 0xfc, !PT ;  /* 0x0000000e255f7812 */ /* 0x000fe400078efcff */
[----:B------:R-:W-:Y:S02]  /*21b0*/  LEA.HI.X.SX32 R7, R23, R16, 0x1, P5 ;  /* 0x0000001017077211 */ /* 0x000fe400028f0eff */
[C---:B------:R-:W-:Y:S02]  /*21c0*/  LOP3.LUT R101, R37.reuse, 0x2, RZ, 0xfc, !PT ;  /* 0x0000000225657812 */ /* 0x040fe400078efcff */
[----:B------:R-:W-:Y:S01]  /*21d0*/  LOP3.LUT R99, R37, 0x1e, RZ, 0xfc, !PT ;  /* 0x0000001e25637812 */ /* 0x000fe200078efcff */
[----:B------:R-:W4:Y:S01]  /*21e0*/  @P2 LDG.E.U16 R96, desc[UR26][R6.64] ;  /* 0x0000001a06602981 */ /* 0x000f22000c1e1500 */
[----:B------:R-:W-:-:S02]  /*21f0*/  ISETP.LT.AND P4, PT, R95, R28, P0 ;  /* 0x0000001c5f00720c */ /* 0x000fc40000781270 */
[-C--:B------:R-:W-:Y:S02]  /*2200*/  ISETP.LT.AND P2, PT, R101, R28.reuse, P0 ;  /* 0x0000001c6500720c */ /* 0x080fe40000741270 */
[----:B------:R-:W-:Y:S02]  /*2210*/  ISETP.LT.AND P3, PT, R99, R28, P0 ;  /* 0x0000001c6300720c */ /* 0x000fe40000761270 */
[----:B------:R-:W-:Y:S02]  /*2220*/  PRMT R98, RZ, 0x7610, R98 ;  /* 0x00007610ff627816 */ /* 0x000fe40000000062 */
[----:B------:R-:W-:Y:S02]  /*2230*/  PRMT R118, RZ, 0x7610, R118 ;  /* 0x00007610ff767816 */ /* 0x000fe40000000076 */
[----:B------:R-:W-:Y:S02]  /*2240*/  PRMT R94, RZ, 0x7610, R94 ;  /* 0x00007610ff5e7816 */ /* 0x000fe4000000005e */
[C---:B------:R-:W-:Y:S01]  /*2250*/  LOP3.LUT R103, R37.reuse, 0x4, RZ, 0xfc, !PT ;  /* 0x0000000425677812 */ /* 0x040fe200078efcff */
[----:B------:R-:W4:Y:S01]  /*2260*/  @P4 LDG.E.U16 R98, desc[UR26][R8.64] ;  /* 0x0000001a08624981 */ /* 0x000f22000c1e1500 */
[----:B------:R-:W-:-:S02]  /*2270*/  LOP3.LUT R105, R37, 0x6, RZ, 0xfc, !PT ;  /* 0x0000000625697812 */ /* 0x000fc400078efcff */
[-C--:B------:R-:W-:Y:S01]  /*2280*/  ISETP.LT.AND P4, PT, R37, R28.reuse, P0 ;  /* 0x0000001c2500720c */ /* 0x080fe20000781270 */
[----:B------:R-:W4:Y:S01]  /*2290*/  @P2 LDG.E.U16 R118, desc[UR26][R32.64] ;  /* 0x0000001a20762981 */ /* 0x000f22000c1e1500 */
[----:B------:R-:W-:-:S03]  /*22a0*/  ISETP.LT.AND P2, PT, R103, R28, P0 ;  /* 0x0000001c6700720c */ /* 0x000fc60000741270 */
[----:B------:R0:W4:Y:S01]  /*22b0*/  @P3 LDG.E.U16 R94, desc[UR26][R4.64] ;  /* 0x0000001a045e3981 */ /* 0x000122000c1e1500 */
[-C--:B------:R-:W-:Y:S02]  /*22c0*/  ISETP.LT.AND P3, PT, R105, R28.reuse, P0 ;  /* 0x0000001c6900720c */ /* 0x080fe40000761270 */
[----:B------:R-:W-:Y:S02]  /*22d0*/  ISETP.LT.AND P0, PT, R76, R28, P0 ;  /* 0x0000001c4c00720c */ /* 0x000fe40000701270 */
[----:B------:R-:W-:Y:S02]  /*22e0*/  PRMT R19, RZ, 0x7610, R19 ;  /* 0x00007610ff137816 */ /* 0x000fe40000000013 */
[----:B------:R-:W-:Y:S02]  /*22f0*/  PRMT R100, RZ, 0x7610, R100 ;  /* 0x00007610ff647816 */ /* 0x000fe40000000064 */
[----:B------:R-:W-:Y:S02]  /*2300*/  PRMT R92, RZ, 0x7610, R92 ;  /* 0x00007610ff5c7816 */ /* 0x000fe4000000005c */
[----:B------:R-:W-:Y:S01]  /*2310*/  PRMT R90, RZ, 0x7610, R90 ;  /* 0x00007610ff5a7816 */ /* 0x000fe2000000005a */
[----:B------:R-:W4:Y:S01]  /*2320*/  @P4 LDG.E.U16 R19, desc[UR26][R30.64] ;  /* 0x0000001a1e134981 */ /* 0x000f22000c1e1500 */
[----:B------:R-:W-:-:S02]  /*2330*/  PRMT R88, RZ, 0x7610, R88 ;  /* 0x00007610ff587816 */ /* 0x000fc40000000058 */
[----:B------:R-:W-:Y:S01]  /*2340*/  PRMT R86, RZ, 0x7610, R86 ;  /* 0x00007610ff567816 */ /* 0x000fe20000000056 */
[----:B------:R-:W4:Y:S01]  /*2350*/  @P2 LDG.E.U16 R100, desc[UR26][R34.64] ;  /* 0x0000001a22642981 */ /* 0x000f22000c1e1500 */
[----:B------:R-:W-:Y:S02]  /*2360*/  PRMT R84, RZ, 0x7610, R84 ;  /* 0x00007610ff547816 */ /* 0x000fe40000000054 */
[----:B------:R-:W-:Y:S01]  /*2370*/  PRMT R82, RZ, 0x7610, R82 ;  /* 0x00007610ff527816 */ /* 0x000fe20000000052 */
[----:B------:R-:W4:Y:S01]  /*2380*/  @P3 LDG.E.U16 R92, desc[UR26][R38.64] ;  /* 0x0000001a265c3981 */ /* 0x000f22000c1e1500 */
        /* <DEDUP_REMOVED lines=15> */
[----:B------:R-:W-:-:S03]  /*2480*/  PRMT R109, RZ, 0x7610, R109 ;  /* 0x00007610ff6d7816 */ /* 0x000fc6000000006d */
[----:B------:R-:W4:Y:S04]  /*2490*/  @P0 LDG.E.U16 R80, desc[UR26][R60.64] ;  /* 0x0000001a3c500981 */ /* 0x000f28000c1e1500 */
        /* <DEDUP_REMOVED lines=9> */
[----:B------:R-:W4:Y:S01]  /*2530*/  @P0 LDG.E.U16 R109, desc[UR26][R70.64] ;  /* 0x0000001a466d0981 */ /* 0x000f22000c1e1500 */
[----:B0-----:R-:W-:-:S02]  /*2540*/  SHF.R.S32.HI R4, RZ, 0x1f, R21 ;  /* 0x0000001fff047819 */ /* 0x001fc40000011415 */
[----:B------:R-:W-:Y:S02]  /*2550*/  SHF.R.S32.HI R78, RZ, 0x6, R0 ;  /* 0x00000006ff4e7819 */ /* 0x000fe40000011400 */
[----:B------:R-:W-:Y:S02]  /*2560*/  SHF.L.U64.HI R21, R21, 0x1, R4 ;  /* 0x0000000115157819 */ /* 0x000fe40000010204 */
[----:B------:R-:W-:Y:S02]  /*2570*/  SHF.R.S32.HI R8, RZ, 0x1f, R12 ;  /* 0x0000001fff087819 */ /* 0x000fe4000001140c */
[----:B------:R-:W-:Y:S01]  /*2580*/  LEA R18, P2, R12, R20, 0x1 ;  /* 0x000000140c127211 */ /* 0x000fe200078408ff */
[----:B------:R-:W-:Y:S01]  /*2590*/  IMAD.SHL.U32 R5, R14, 0x2, RZ ;  /* 0x000000020e057824 */ /* 0x000fe200078e00ff */
[----:B------:R-:W-:Y:S02]  /*25a0*/  SGXT R78, R78, 0x1 ;  /* 0x000000014e4e781a */ /* 0x000fe40000000200 */
[----:B------:R-:W-:-:S02]  /*25b0*/  ISETP.NE.U32.AND P0, PT, R24, RZ, PT ;  /* 0x000000ff1800720c */ /* 0x000fc40003f05070 */
[----:B------:R-:W-:Y:S02]  /*25c0*/  LEA.HI.X R8, R12, R21, R8, 0x1, P2 ;  /* 0x000000150c087211 */ /* 0x000fe400010f0c08 */
[----:B------:R-:W-:Y:S02]  /*25d0*/  SHF.R.S32.HI R4, RZ, 0x1f, R10 ;  /* 0x0000001fff047819 */ /* 0x000fe4000001140a */
[----:B------:R-:W-:Y:S02]  /*25e0*/  SHF.R.S32.HI R24, RZ, 0x1f, R15 ;  /* 0x0000001fff187819 */ /* 0x000fe4000001140f */
[-C--:B------:R-:W-:Y:S02]  /*25f0*/  LEA R14, P3, R10, R20.reuse, 0x1 ;  /* 0x000000140a0e7211 */ /* 0x080fe400078608ff */
[----:B------:R-:W-:Y:S02]  /*2600*/  LEA R12, P4, R15, R20, 0x1 ;  /* 0x000000140f0c7211 */ /* 0x000fe400078808ff */
[----:B------:R-:W-:-:S02]  /*2610*/  SHF.R.S32.HI R6, RZ, 0x1f, R22 ;  /* 0x0000001fff067819 */ /* 0x000fc40000011416 */
[----:B------:R-:W-:Y:S02]  /*2620*/  LEA R16, P2, R22, R20, 0x1 ;  /* 0x0000001416107211 */ /* 0x000fe400078408ff */
[----:B------:R-:W-:Y:S02]  /*2630*/  LOP3.LUT R78, R5, 0x90, R78, 0x78, !PT ;  /* 0x00000090054e7812 */ /* 0x000fe400078e784e */
[-C--:B------:R-:W-:Y:S02]  /*2640*/  LEA.HI.X R4, R10, R21.reuse, R4, 0x1, P3 ;  /* 0x000000150a047211 */ /* 0x080fe400018f0c04 */
[-C--:B------:R-:W-:Y:S02]  /*2650*/  LEA.HI.X R5, R15, R21.reuse, R24, 0x1, P4 ;  /* 0x000000150f057211 */ /* 0x080fe400020f0c18 */
[----:B------:R-:W-:Y:S02]  /*2660*/  LEA.HI.X R6, R22, R21, R6, 0x1, P2 ;  /* 0x0000001516067211 */ /* 0x000fe400010f0c06 */
[----:B------:R-:W-:-:S02]  /*2670*/  SHF.R.S32.HI R24, RZ, 0x1f, R11 ;  /* 0x0000001fff187819 */ /* 0x000fc4000001140b */
[-C--:B------:R-:W-:Y:S02]  /*2680*/  LEA R15, P3, R11, R20.reuse, 0x1 ;  /* 0x000000140b0f7211 */ /* 0x080fe400078608ff */
[----:B------:R-:W-:Y:S02]  /*2690*/  SHF.R.S32.HI R22, RZ, 0x1f, R13 ;  /* 0x0000001fff167819 */ /* 0x000fe4000001140d */
[----:B------:R-:W-:Y:S01]  /*26a0*/  LEA R10, P2, R13, R20, 0x1 ;  /* 0x000000140d0a7211 */ /* 0x000fe200078408ff */
[----:B------:R-:W-:-:S04]  /*26b0*/  @!UP1 UIADD3 UR4, UPT, UPT, -UR6, 0x100000, URZ ;  /* 0x0010000006049890 */ /* 0x000fc8000fffe1ff */
[----:B------:R-:W-:Y:S02]  /*26c0*/  @!UP1 USHF.L.U32 UR5, UR4, 0xb, URZ ;  /* 0x0000000b04059899 */ /* 0x000fe400080006ff */
[----:B------:R-:W-:Y:S01]  /*26d0*/  @!UP1 USHF.L.U32 UR4, UR4, 0x1, URZ ;  /* 0x0000000104049899 */ /* 0x000fe200080006ff */
[-C--:B------:R-:W-:Y:S02]  /*26e0*/  LEA.HI.X R9, R11, R21.reuse, R24, 0x1, P3 ;  /* 0x000000150b097211 */ /* 0x080fe400018f0c18 */
[----:B------:R-:W-:Y:S01]  /*26f0*/  LEA.HI.X R7, R13, R21, R22, 0x1, P2 ;  /* 0x000000150d077211 */ /* 0x000fe200010f0c16 */
[----:B------:R-:W-:Y:S01]  /*2700*/  IMAD R22, R83, R72, RZ ;  /* 0x0000004853167224 */ /* 0x000fe200078e02ff */
[----:B------:R-:W-:Y:S02]  /*2710*/  SHF.R.S32.HI R104, RZ, 0x1f, R23 ;  /* 0x0000001fff687819 */ /* 0x000fe40000011417 */
[----:B------:R-:W-:Y:S01]  /*2720*/  LEA R11, P3, R23, R20, 0x1 ;  /* 0x00000014170b7211 */ /* 0x000fe200078608ff */
[----:B------:R-:W-:Y:S01]  /*2730*/  IMAD R36, R85, R72, RZ ;  /* 0x0000004855247224 */ /* 0x000fe200078e02ff */
[----:B------:R-:W-:-:S02]  /*2740*/  SHF.R.S32.HI R102, RZ, 0x1f, R25 ;  /* 0x0000001fff667819 */ /* 0x000fc40000011419 */
[----:B------:R-:W-:Y:S02]  /*2750*/  LEA R13, P2, R25, R20, 0x1 ;  /* 0x00000014190d7211 */ /* 0x000fe400078408ff */
[-C--:B------:R-:W-:Y:S01]  /*2760*/  LEA.HI.X R104, R23, R21.reuse, R104, 0x1, P3 ;  /* 0x0000001517687211 */ /* 0x080fe200018f0c68 */
[----:B------:R-:W-:Y:S01]  /*2770*/  IMAD.SHL.U32 R23, R22, 0x2, RZ ;  /* 0x0000000216177824 */ /* 0x000fe200078e00ff */
[----:B------:R-:W-:Y:S01]  /*2780*/  VOTEU.ALL UP1, P1 ;  /* 0x0000000000ff7886 */ /* 0x000fe20000820000 */
[----:B------:R-:W-:Y:S01]  /*2790*/  LEA.HI.X R102, R25, R21, R102, 0x1, P2 ;  /* 0x0000001519667211 */ /* 0x000fe200010f0c66 */
[----:B------:R-:W-:Y:S02]  /*27a0*/  IMAD.SHL.U32 R25, R36, 0x2, RZ ;  /* 0x0000000224197824 */ /* 0x000fe400078e00ff */
[--C-:B------:R-:W-:Y:S01]  /*27b0*/  IADD3 R26, P4, P5, R23, UR8, R20.reuse ;  /* 0x00000008171a7c10 */ /* 0x100fe2000fd9e014 */
[----:B------:R0:W1:Y:S01]  /*27c0*/  @!UP1 SYNCS.EXCH.64 URZ, [UR13+0x4008], UR4 ;  /* 0x004008040dff95b2 */ /* 0x0000620008000100 */
[----:B------:R-:W-:Y:S01]  /*27d0*/  IMAD R23, R93, R72, RZ ;  /* 0x000000485d177224 */ /* 0x000fe200078e02ff */
[----:B---3--:R3:W-:Y:S01]  /*27e0*/  STS.U16 [R78+UR13+0x800], R29 ;  /* 0x0008001d4e007988 */ /* 0x0087e2000800040d */
[----:B------:R-:W-:Y:S01]  /*27f0*/  IMAD.HI R22, R22, 0x2, RZ ;  /* 0x0000000216167827 */ /* 0x000fe200078e02ff */
[----:B------:R-:W-:-:S03]  /*2800*/  IADD3 R24, P2, P3, R25, UR8, R20 ;  /* 0x0000000819187c10 */ /* 0x000fc6000fb5e014 */
[----:B------:R-:W-:Y:S02]  /*2810*/  IMAD.SHL.U32 R25, R23, 0x2, RZ ;  /* 0x0000000217197824 */ /* 0x000fe400078e00ff */
[----:B------:R-:W-:-:S04]  /*2820*/  IMAD.HI R36, R36, 0x2, RZ ;  /* 0x0000000224247827 */ /* 0x000fc800078e02ff */
[----:B---3--:R-:W-:Y:S01]  /*2830*/  IMAD R29, R99, R72, RZ ;  /* 0x00000048631d7224 */ /* 0x008fe200078e02ff */
[----:B--2---:R2:W-:Y:S03]  /*2840*/  STS.U16 [R78+UR13+0x400], R27 ;  /* 0x0004001b4e007988 */ /* 0x0045e6000800040d */
[----:B------:R-:W-:Y:S01]  /*2850*/  IMAD.SHL.U32 R74, R29, 0x2, RZ ;  /* 0x000000021d4a7824 */ /* 0x000fe200078e00ff */
[--C-:B--2---:R-:W-:Y:S02]  /*2860*/  IADD3.X R27, PT, PT, R22, UR9, R21.reuse, P4, P5 ;  /* 0x00000009161b7c10 */ /* 0x104fe4000a7ea415 */
[--C-:B------:R-:W-:Y:S02]  /*2870*/  IADD3 R22, P5, P4, R25, UR8, R20.reuse ;  /* 0x0000000819167c10 */ /* 0x100fe4000fcbe014 */
[----:B------:R-:W-:Y:S01]  /*2880*/  IADD3.X R25, PT, PT, R36, UR9, R21, P2, P3 ;  /* 0x0000000924197c10 */ /* 0x000fe200097e6415 */
[----:B------:R-:W-:Y:S01]  /*2890*/  IMAD.HI R36, R23, 0x2, RZ ;  /* 0x0000000217247827 */ /* 0x000fe200078e02ff */
[----:B------:R-:W-:-:S03]  /*28a0*/  IADD3 R20, P2, P3, R74, UR8, R20 ;  /* 0x000000084a147c10 */ /* 0x000fc6000fb5e014 */
[----:B------:R-:W-:Y:S01]  /*28b0*/  IMAD.HI R74, R29, 0x2, RZ ;  /* 0x000000021d4a7827 */ /* 0x000fe200078e02ff */
[--C-:B------:R-:W-:Y:S02]  /*28c0*/  IADD3.X R23, PT, PT, R36, UR9, R21.reuse, P5, P4 ;  /* 0x0000000924177c10 */ /* 0x100fe4000afe8415 */
[----:B------:R-:W-:Y:S02]  /*28d0*/  LOP3.LUT R36, R78, 0x40, RZ, 0x3c, !PT ;  /* 0x000000404e247812 */ /* 0x000fe400078e3cff */
[----:B------:R-:W-:Y:S02]  /*28e0*/  IADD3.X R21, PT, PT, R74, UR9, R21, P2, P3 ;  /* 0x000000094a157c10 */ /* 0x000fe400097e6415 */
[C---:B------:R-:W-:Y:S02]  /*28f0*/  LOP3.LUT R74, R78.reuse, 0x20, RZ, 0x3c, !PT ;  /* 0x000000204e4a7812 */ /* 0x040fe400078e3cff */
[----:B------:R-:W-:Y:S01]  /*2900*/  LOP3.LUT R29, R78, 0x60, RZ, 0x3c, !PT ;  /* 0x000000604e1d7812 */ /* 0x000fe200078e3cff */
[----:B-----5:R2:W-:Y:S01]  /*2910*/  STS.U16 [R78+UR13+0xc00], R17 ;  /* 0x000c00114e007988 */ /* 0x0205e2000800040d */
[----:B------:R-:W-:-:S02]  /*2920*/  IADD3 R16, P6, PT, R16, UR8, RZ ;  /* 0x0000000810107c10 */ /* 0x000fc4000ffde0ff */
[----:B------:R-:W-:Y:S02]  /*2930*/  IADD3 R12, P2, PT, R12, UR8, RZ ;  /* 0x000000080c0c7c10 */ /* 0x000fe4000ff5e0ff */
[----:B------:R-:W-:Y:S02]  /*2940*/  IADD3 R18, P3, PT, R18, UR8, RZ ;  /* 0x0000000812127c10 */ /* 0x000fe4000ff7e0ff */
[----:B--2---:R-:W-:Y:S02]  /*2950*/  IADD3.X R17, PT, PT, R6, UR9, RZ, P6, !PT ;  /* 0x0000000906117c10 */ /* 0x004fe4000b7fe4ff */
[----:B------:R-:W-:Y:S02]  /*2960*/  IADD3 R6, P6, PT, R13, UR8, RZ ;  /* 0x000000080d067c10 */ /* 0x000fe4000ffde0ff */
[----:B------:R-:W-:Y:S02]  /*2970*/  IADD3.X R13, PT, PT, R5, UR9, RZ, P2, !PT ;  /* 0x00000009050d7c10 */ /* 0x000fe400097fe4ff */
[----:B------:R-:W-:-:S02]  /*2980*/  ISETP.LT.OR P2, PT, R75, 0x20, P0 ;  /* 0x000000204b00780c */ /* 0x000fc40000741670 */
[----:B------:R-:W-:Y:S02]  /*2990*/  IADD3 R14, P5, PT, R14, UR8, RZ ;  /* 0x000000080e0e7c10 */ /* 0x000fe4000ffbe0ff */
[----:B------:R-:W-:Y:S01]  /*29a0*/  IADD3 R10, P4, PT, R10, UR8, RZ ;  /* 0x000000080a0a7c10 */ /* 0x000fe2000ff9e0ff */
[----:B------:R-:W-:Y:S01]  /*29b0*/  UMOV UR6, URZ ;  /* 0x000000ff00067c82 */ /* 0x000fe20008000000 */
[----:B------:R-:W-:Y:S01]  /*29c0*/  IMAD.SHL.U32 R73, R73, 0x20, RZ ;  /* 0x0000002049497824 */ /* 0x000fe200078e00ff */
[----:B----4-:R-:W-:Y:S04]  /*29d0*/  STS.U16 [R78+UR13], R19 ;  /* 0x000000134e007988 */ /* 0x010fe8000800040d */
[----:B------:R-:W-:Y:S04]  /*29e0*/  STS.U16 [R74+UR13+0x500], R110 ;  /* 0x0005006e4a007988 */ /* 0x000fe8000800040d */
[----:B------:R-:W-:Y:S04]  /*29f0*/  STS.U16 [R74+UR13+0xd00], R106 ;  /* 0x000d006a4a007988 */ /* 0x000fe8000800040d */
[----:B------:R-:W-:Y:S04]  /*2a00*/  STS.U16 [R74+UR13+0x900], R108 ;  /* 0x0009006c4a007988 */ /* 0x000fe8000800040d */
[----:B------:R-:W-:Y:S04]  /*2a10*/  STS.U16 [R74+UR13+0x100], R118 ;  /* 0x000100764a007988 */ /* 0x000fe8000800040d */
[----:B------:R-:W-:Y:S04]  /*2a20*/  STS.U16 [R36+UR13+0x600], R112 ;  /* 0x0006007024007988 */ /* 0x000fe8000800040d */
[----:B------:R-:W-:Y:S04]  /*2a30*/  STS.U16 [R36+UR13+0xa00], R116 ;  /* 0x000a007424007988 */ /* 0x000fe8000800040d */
[----:B------:R-:W-:Y:S04]  /*2a40*/  STS.U16 [R36+UR13+0xe00], R114 ;  /* 0x000e007224007988 */ /* 0x000fe8000800040d */
[----:B------:R-:W-:Y:S04]  /*2a50*/  STS.U16 [R36+UR13+0x200], R100 ;  /* 0x0002006424007988 */ /* 0x000fe8000800040d */
[----:B------:R2:W-:Y:S04]  /*2a60*/  STS.U16 [R29+UR13+0x700], R98 ;  /* 0x000700621d007988 */ /* 0x0005e8000800040d */
        /* <DEDUP_REMOVED lines=10> */
[----:B------:R4:W-:Y:S04]  /*2b10*/  STS.U16 [R78+UR13+0x1e00], R119 ;  /* 0x001e00774e007988 */ /* 0x0009e8000800040d */
[----:B------:R0:W-:Y:S04]  /*2b20*/  STS.U16 [R74+UR13+0x1100], R123 ;  /* 0x0011007b4a007988 */ /* 0x0001e8000800040d */
[----:B------:R0:W-:Y:S04]  /*2b30*/  STS.U16 [R74+UR13+0x1300], R121 ;  /* 0x001300794a007988 */ /* 0x0001e8000800040d */
[----:B------:R0:W-:Y:S04]  /*2b40*/  STS.U16 [R74+UR13+0x1500], R113 ;  /* 0x001500714a007988 */ /* 0x0001e8000800040d */
[----:B------:R0:W-:Y:S04]  /*2b50*/  STS.U16 [R74+UR13+0x1700], R117 ;  /* 0x001700754a007988 */ /* 0x0001e8000800040d */
[----:B------:R0:W-:Y:S04]  /*2b60*/  STS.U16 [R74+UR13+0x1900], R115 ;  /* 0x001900734a007988 */ /* 0x0001e8000800040d */
[----:B------:R0:W-:Y:S04]  /*2b70*/  STS.U16 [R74+UR13+0x1b00], R107 ;  /* 0x001b006b4a007988 */ /* 0x0001e8000800040d */
[----:B------:R0:W-:Y:S04]  /*2b80*/  STS.U16 [R74+UR13+0x1d00], R111 ;  /* 0x001d006f4a007988 */ /* 0x0001e8000800040d */
[----:B------:R0:W-:Y:S01]  /*2b90*/  STS.U16 [R74+UR13+0x1f00], R109 ;  /* 0x001f006d4a007988 */ /* 0x0001e2000800040d */
[----:B-1----:R1:W-:Y:S06]  /*2ba0*/  MEMBAR.ALL.CTA ;  /* 0x0000000000007992 */ /* 0x0023ec0000008000 */
[----:B-1----:R-:W1:Y:S01]  /*2bb0*/  FENCE.VIEW.ASYNC.S ;  /* 0x00000000000073c6 */ /* 0x002e620000000000 */
[----:B--2---:R-:W-:-:S04]  /*2bc0*/  SHF.R.S32.HI R98, RZ, 0x1f, R75 ;  /* 0x0000001fff627819 */ /* 0x004fc8000001144b */
[----:B------:R-:W-:-:S04]  /*2bd0*/  LEA.HI R98, R98, R75, RZ, 0x5 ;  /* 0x0000004b62627211 */ /* 0x000fc800078f28ff */
[----:B------:R-:W-:Y:S02]  /*2be0*/  SHF.R.S32.HI R98, RZ, 0x5, R98 ;  /* 0x00000005ff627819 */ /* 0x000fe40000011462 */
[----:B------:R-:W-:Y:S02]  /*2bf0*/  IADD3.X R19, PT, PT, R8, UR9, RZ, P3, !PT ;  /* 0x0000000908137c10 */ /* 0x000fe40009ffe4ff */
[----:B---3--:R-:W-:Y:S01]  /*2c00*/  VIMNMX R80, PT, PT, R98, 0x1, !PT ;  /* 0x0000000162507848 */ /* 0x008fe20007fe0100 */
[----:B-1----:R-:W-:Y:S01]  /*2c10*/  BAR.SYNC.DEFER_BLOCKING 0x0 ;  /* 0x0000000000007b1d */ /* 0x002fe20000010000 */
[----:B------:R-:W-:Y:S02]  /*2c20*/  IADD3 R8, P3, PT, R15, UR8, RZ ;  /* 0x000000080f087c10 */ /* 0x000fe4000ff7e0ff */
[----:B------:R-:W-:Y:S01]  /*2c30*/  IADD3.X R15, PT, PT, R4, UR9, RZ, P5, !PT ;  /* 0x00000009040f7c10 */ /* 0x000fe2000affe4ff */
[----:B----4-:R-:W-:Y:S01]  /*2c40*/  IMAD.SHL.U32 R119, R72, 0x20, RZ ;  /* 0x0000002048777824 */ /* 0x010fe200078e00ff */
[----:B------:R-:W-:Y:S01]  /*2c50*/  IADD3 R4, P5, PT, R11, UR8, RZ ;  /* 0x000000080b047c10 */ /* 0x000fe2000ffbe0ff */
[----:B------:R-:W-:Y:S01]  /*2c60*/  VIADD R72, R80, 0xffffffff ;  /* 0xffffffff50487836 */ /* 0x000fe20000000000 */
[----:B------:R-:W-:-:S02]  /*2c70*/  IADD3.X R11, PT, PT, R7, UR9, RZ, P4, !PT ;  /* 0x00000009070b7c10 */ /* 0x000fc4000a7fe4ff */
[----:B------:R-:W-:Y:S02]  /*2c80*/  IADD3.X R9, PT, PT, R9, UR9, RZ, P3, !PT ;  /* 0x0000000909097c10 */ /* 0x000fe40009ffe4ff */
[----:B------:R-:W-:Y:S02]  /*2c90*/  IADD3.X R7, PT, PT, R102, UR9, RZ, P6, !PT ;  /* 0x0000000966077c10 */ /* 0x000fe4000b7fe4ff */
[----:B------:R-:W-:Y:S02]  /*2ca0*/  IADD3.X R5, PT, PT, R104, UR9, RZ, P5, !PT ;  /* 0x0000000968057c10 */ /* 0x000fe4000affe4ff */
[----:B------:R-:W-:Y:S01]  /*2cb0*/  ISETP.NE.U32.AND P3, PT, R72, RZ, PT ;  /* 0x000000ff4800720c */ /* 0x000fe20003f65070 */
[----:B0-----:R-:W-:-:S12]  /*2cc0*/  @P2 BRA `(.L_x_6) ;  /* 0x0000000000682947 */ /* 0x001fd80003800000 */
[----:B------:R-:W-:Y:S02]  /*2cd0*/  UIADD3 UR4, UPT, UPT, UR13, 0x1000, URZ ;  /* 0x000010000d047890 */ /* 0x000fe4000fffe0ff */
[----:B------:R-:W-:Y:S02]  /*2ce0*/  USHF.R.U32.HI UR8, URZ, 0x4, UR13 ;  /* 0x00000004ff087899 */ /* 0x000fe4000801160d */
[----:B------:R-:W-:Y:S02]  /*2cf0*/  USHF.R.U32.HI UR4, URZ, 0x4, UR4 ;  /* 0x00000004ff047899 */ /* 0x000fe40008011604 */
[----:B------:R-:W-:Y:S02]  /*2d00*/  USGXT.U32 UR8, UR8, 0xe ;  /* 0x0000000e0808789a */ /* 0x000fe40008000000 */
[----:B------:R-:W-:Y:S01]  /*2d10*/  USGXT.U32 UR10, UR4, 0xe ;  /* 0x0000000e040a789a */ /* 0x000fe20008000000 */
[----:B------:R-:W-:Y:S01]  /*2d20*/  UMOV UR16, 0x80 ;  /* 0x0000008000107882 */ /* 0x000fe20000000000 */
[----:B------:R-:W-:Y:S01]  /*2d30*/  UMOV UR17, 0x40004040 ;  /* 0x4000404000117882 */ /* 0x000fe20000000000 */
[----:B------:R-:W-:Y:S01]  /*2d40*/  UMOV UR18, 0xfffffffe ;  /* 0xfffffffe00127882 */ /* 0x000fe20000000000 */
[----:B------:R-:W-:Y:S01]  /*2d50*/  UMOV UR19, 0x7fffbfdf ;  /* 0x7fffbfdf00137882 */ /* 0x000fe20000000000 */
[----:B------:R-:W-:Y:S01]  /*2d60*/  UMOV UR9, URZ ;  /* 0x000000ff00097c82 */ /* 0x000fe20008000000 */
[----:B------:R-:W-:Y:S01]  /*2d70*/  UMOV UR11, URZ ;  /* 0x000000ff000b7c82 */ /* 0x000fe20008000000 */
[----:B------:R-:W-:-:S02]  /*2d80*/  UIADD3.64 UR16, UPT, UPT, UR8, UR16, URZ ;  /* 0x0000001008107297 */ /* 0x000fc4000fffe0ff */
[----:B------:R-:W-:Y:S01]  /*2d90*/  UIADD3.64 UR18, UPT, UPT, UR10, -UR18, URZ ;  /* 0x800000120a127297 */ /* 0x000fe2000fffe0ff */
[----:B------:R-:W-:Y:S01]  /*2da0*/  UMOV UR20, 0x0 ;  /* 0x0000000000147882 */ /* 0x000fe20000000000 */
[----:B------:R-:W-:Y:S01]  /*2db0*/  UMOV UR21, 0x4108490 ;  /* 0x0410849000157882 */ /* 0x000fe20000000000 */
[----:B------:R-:W-:Y:S01]  /*2dc0*/  UMOV UR4, UR15 ;  /* 0x0000000f00047c82 */ /* 0x000fe20008000000 */
[----:B------:R-:W-:Y:S01]  /*2dd0*/  UMOV UR5, URZ ;  /* 0x000000ff00057c82 */ /* 0x000fe20008000000 */
[----:B------:R-:W-:Y:S01]  /*2de0*/  UMOV UR9, 0x40004040 ;  /* 0x4000404000097882 */ /* 0x000fe20000000000 */
[----:B------:R-:W-:Y:S01]  /*2df0*/  UMOV UR11, 0x80004020 ;  /* 0x80004020000b7882 */ /* 0x000fe20000000000 */
[----:B------:R-:W-:Y:S01]  /*2e00*/  UMOV UR22, 0x0 ;  /* 0x0000000000167882 */ /* 0x000fe20000000000 */
[----:B------:R-:W-:Y:S01]  /*2e10*/  UMOV UR23, 0x4108490 ;  /* 0x0410849000177882 */ /* 0x000fe20000000000 */
[----:B------:R-:W-:Y:S01]  /*2e20*/  UMOV UR4, UR4 ;  /* 0x0000000400047c82 */ /* 0x000fe20008000000 */
[----:B------:R0:W-:Y:S01]  /*2e30*/  UTCHMMA gdesc[UR8], gdesc[UR10], tmem[UR12], tmem[UR20], idesc[UR21], !UPT ;  /* 0x00ff140a080075ea */ /* 0x0001e2000f80000c */
[----:B------:R0:W-:Y:S01]  /*2e40*/  UTCHMMA gdesc[UR16], gdesc[UR18], tmem[UR12], tmem[UR22], idesc[UR23], UPT ;  /* 0x00ff1612100075ea */ /* 0x0001e2000b80000c */
[----:B------:R0:W-:Y:S01]  /*2e50*/  UTCBAR [UR4], URZ ;  /* 0x000000ff040073e9 */ /* 0x0001e200080000ff */
[----:B------:R-:W-:Y:S01]  /*2e60*/  NOP ;  /* 0x0000000000007918 */ /* 0x000fe20000000000 */
.L_x_6:
[----:B------:R-:W-:Y:S05]  /*2e70*/  @!P3 BRA `(.L_x_7) ;  /* 0x0000000c001cb947 */ /* 0x000fea0003800000 */
[----:B0-----:R-:W-:Y:S01]  /*2e80*/  UIADD3 UR4, UPT, UPT, UR13, 0x2000, URZ ;  /* 0x000020000d047890 */ /* 0x001fe2000fffe0ff */
[----:B------:R-:W-:Y:S01]  /*2e90*/  VIADD R28, R28, 0xffffffe0 ;  /* 0xffffffe01c1c7836 */ /* 0x000fe20000000000 */
        /* <DEDUP_REMOVED lines=14> */
[----:B------:R-:W-:-:S10]  /*2f80*/  UMOV UR4, URZ ;  /* 0x000000ff00047c82 */ /* 0x000fd40008000000 */
.L_x_10:
[----:B------:R-:W-:Y:S01]  /*2f90*/  USHF.L.U32 UR6, UR6, 0x1f, URZ ;  /* 0x0000001f06067899 */ /* 0x000fe200080006ff */
[----:B------:R-:W-:Y:S01]  /*2fa0*/  IMAD.WIDE R26, R119, 0x2, R26 ;  /* 0x00000002771a7825 */ /* 0x000fe200078e021a */
[-C--:B------:R-:W-:Y:S02]  /*2fb0*/  ISETP.GE.AND P5, PT, R37, R28.reuse, PT ;  /* 0x0000001c2500720c */ /* 0x080fe40003fa6270 */
[-C--:B------:R-:W-:Y:S01]  /*2fc0*/  ISETP.GE.AND P4, PT, R77, R28.reuse, PT ;  /* 0x0000001c4d00720c */ /* 0x080fe20003f86270 */
[----:B------:R-:W-:Y:S01]  /*2fd0*/  IMAD.WIDE R10, R119, 0x2, R10 ;  /* 0x00000002770a7825 */ /* 0x000fe200078e020a */
[-C--:B------:R-:W-:Y:S02]  /*2fe0*/  ISETP.GE.AND P3, PT, R81, R28.reuse, PT ;  /* 0x0000001c5100720c */ /* 0x080fe40003f66270 */
[----:B------:R-:W-:Y:S01]  /*2ff0*/  ISETP.GE.AND P2, PT, R83, R28, PT ;  /* 0x0000001c5300720c */ /* 0x000fe20003f46270 */
[----:B0-----:R-:W-:Y:S01]  /*3000*/  IMAD.U32 R80, RZ, RZ, UR6 ;  /* 0x00000006ff507e24 */ /* 0x001fe2000f8e00ff */
[----:B------:R-:W-:Y:S01]  /*3010*/  PRMT R107, RZ, 0x7610, R107 ;  /* 0x00007610ff6b7816 */ /* 0x000fe2000000006b */
[C---:B------:R-:W-:Y:S01]  /*3020*/  IMAD.WIDE R18, R119.reuse, 0x2, R18 ;  /* 0x0000000277127825 */ /* 0x040fe200078e0212 */
[----:B------:R-:W-:Y:S01]  /*3030*/  PRMT R113, RZ, 0x7610, R113 ;  /* 0x00007610ff717816 */ /* 0x000fe20000000071 */
[----:B------:R-:W0:Y:S01]  /*3040*/  SYNCS.PHASECHK.TRANS64.TRYWAIT P6, [UR15], R80 ;  /* 0x00000050ff0075a7 */ /* 0x000e2200080c110f */
[----:B------:R-:W-:Y:S01]  /*3050*/  PRMT R121, RZ, 0x7610, R121 ;  /* 0x00007610ff797816 */ /* 0x000fe20000000079 */
[----:B------:R-:W-:Y:S01]  /*3060*/  IMAD.WIDE R30, R119, 0x2, R30 ;  /* 0x00000002771e7825 */ /* 0x000fe200078e021e */
[----:B------:R-:W-:Y:S01]  /*3070*/  PRMT R86, RZ, 0x7610, R86 ;  /* 0x00007610ff567816 */ /* 0x000fe20000000056 */
[----:B0-----:R-:W-:Y:S06]  /*3080*/  @!P6 BRA `(.L_x_8) ;  /* 0x0000001c0064e947 */ /* 0x001fec0003800000 */
.L_x_16:
[----:B------:R-:W2:Y:S04]  /*3090*/  @!P5 LDG.E.U16 R107, desc[UR26][R30.64] ;  /* 0x0000001a1e6bd981 */ /* 0x000ea8000c1e1500 */
[----:B------:R-:W3:Y:S04]  /*30a0*/  @!P3 LDG.E.U16 R121, desc[UR26][R10.64] ;  /* 0x0000001a0a79b981 */ /* 0x000ee8000c1e1500 */
[----:B------:R-:W4:Y:S04]  /*30b0*/  @!P4 LDG.E.U16 R113, desc[UR26][R18.64] ;  /* 0x0000001a1271c981 */ /* 0x000f28000c1e1500 */
[----:B------:R-:W5:Y:S01]  /*30c0*/  @!P2 LDG.E.U16 R86, desc[UR26][R26.64] ;  /* 0x0000001a1a56a981 */ /* 0x000f62000c1e1500 */
[----:B------:R-:W-:-:S02]  /*30d0*/  ISETP.GE.AND P2, PT, R101, R28, PT ;  /* 0x0000001c6500720c */ /* 0x000fc40003f46270 */
[-C--:B------:R-:W-:Y:S02]  /*30e0*/  ISETP.GE.AND P3, PT, R103, R28.reuse, PT ;  /* 0x0000001c6700720c */ /* 0x080fe40003f66270 */
[-C--:B------:R-:W-:Y:S02]  /*30f0*/  ISETP.GE.AND P4, PT, R105, R28.reuse, PT ;  /* 0x0000001c6900720c */ /* 0x080fe40003f86270 */
[----:B------:R-:W-:Y:S01]  /*3100*/  ISETP.GE.AND P5, PT, R79, R28, PT ;  /* 0x0000001c4f00720c */ /* 0x000fe20003fa6270 */
[C---:B------:R-:W-:Y:S01]  /*3110*/  IMAD.WIDE R16, R119.reuse, 0x2, R16 ;  /* 0x0000000277107825 */ /* 0x040fe200078e0210 */
[----:B------:R-:W-:Y:S02]  /*3120*/  PRMT R109, RZ, 0x7610, R109 ;  /* 0x00007610ff6d7816 */ /* 0x000fe4000000006d */
[----:B------:R-:W-:Y:S01]  /*3130*/  PRMT R111, RZ, 0x7610, R111 ;  /* 0x00007610ff6f7816 */ /* 0x000fe2000000006f */
[----:B------:R-:W-:Y:S01]  /*3140*/  IMAD.WIDE R32, R119, 0x2, R32 ;  /* 0x0000000277207825 */ /* 0x000fe200078e0220 */
[----:B------:R-:W-:-:S02]  /*3150*/  PRMT R80, RZ, 0x7610, R80 ;  /* 0x00007610ff507816 */ /* 0x000fc40000000050 */
[----:B------:R-:W-:Y:S01]  /*3160*/  PRMT R115, RZ, 0x7610, R115 ;  /* 0x00007610ff737816 */ /* 0x000fe20000000073 */
[C---:B------:R-:W-:Y:S01]  /*3170*/  IMAD.WIDE R38, R119.reuse, 0x2, R38 ;  /* 0x0000000277267825 */ /* 0x040fe200078e0226 */
[----:B------:R-:W5:Y:S03]  /*3180*/  @!P2 LDG.E.U16 R109, desc[UR26][R32.64] ;  /* 0x0000001a206da981 */ /* 0x000f66000c1e1500 */
[----:B------:R-:W-:Y:S01]  /*3190*/  IMAD.WIDE R34, R119, 0x2, R34 ;  /* 0x0000000277227825 */ /* 0x000fe200078e0222 */
[----:B------:R-:W5:Y:S01]  /*31a0*/  @!P4 LDG.E.U16 R80, desc[UR26][R38.64] ;  /* 0x0000001a2650c981 */ /* 0x000f62000c1e1500 */
[-C--:B------:R-:W-:Y:S02]  /*31b0*/  ISETP.GE.AND P2, PT, R89, R28.reuse, PT ;  /* 0x0000001c5900720c */ /* 0x080fe40003f46270 */
[-C--:B------:R-:W-:Y:S01]  /*31c0*/  ISETP.GE.AND P4, PT, R87, R28.reuse, PT ;  /* 0x0000001c5700720c */ /* 0x080fe20003f86270 */
[----:B------:R-:W5:Y:S01]  /*31d0*/  @!P3 LDG.E.U16 R111, desc[UR26][R34.64] ;  /* 0x0000001a226fb981 */ /* 0x000f62000c1e1500 */
[----:B------:R-:W-:-:S03]  /*31e0*/  ISETP.GE.AND P3, PT, R95, R28, PT ;  /* 0x0000001c5f00720c */ /* 0x000fc60003f66270 */
[----:B------:R-:W5:Y:S01]  /*31f0*/  @!P5 LDG.E.U16 R115, desc[UR26][R16.64] ;  /* 0x0000001a1073d981 */ /* 0x000f62000c1e1500 */
[-C--:B------:R-:W-:Y:S01]  /*3200*/  ISETP.GE.AND P5, PT, R91, R28.reuse, PT ;  /* 0x0000001c5b00720c */ /* 0x080fe20003fa6270 */
[C---:B------:R-:W-:Y:S01]  /*3210*/  IMAD.WIDE R6, R119.reuse, 0x2, R6 ;  /* 0x0000000277067825 */ /* 0x040fe200078e0206 */
[----:B------:R-:W-:Y:S02]  /*3220*/  PRMT R117, RZ, 0x7610, R117 ;  /* 0x00007610ff757816 */ /* 0x000fe40000000075 */
[----:B------:R-:W-:Y:S01]  /*3230*/  PRMT R82, RZ, 0x7610, R82 ;  /* 0x00007610ff527816 */ /* 0x000fe20000000052 */
[C---:B------:R-:W-:Y:S01]  /*3240*/  IMAD.WIDE R14, R119.reuse, 0x2, R14 ;  /* 0x00000002770e7825 */ /* 0x040fe200078e020e */
[----:B------:R-:W-:Y:S02]  /*3250*/  PRMT R123, RZ, 0x7610, R123 ;  /* 0x00007610ff7b7816 */ /* 0x000fe4000000007b */
[----:B------:R-:W-:Y:S01]  /*3260*/  PRMT R125, RZ, 0x7610, R125 ;  /* 0x00007610ff7d7816 */ /* 0x000fe2000000007d */
[C---:B------:R-:W-:Y:S01]  /*3270*/  IMAD.WIDE R8, R119.reuse, 0x2, R8 ;  /* 0x0000000277087825 */ /* 0x040fe200078e0208 */
[----:B------:R-:W5:Y:S03]  /*3280*/  @!P2 LDG.E.U16 R117, desc[UR26][R14.64] ;  /* 0x0000001a0e75a981 */ /* 0x000f66000c1e1500 */
[----:B------:R-:W-:Y:S01]  /*3290*/  IMAD.WIDE R12, R119, 0x2, R12 ;  /* 0x00000002770c7825 */ /* 0x000fe200078e020c */
[----:B------:R-:W5:Y:S01]  /*32a0*/  @!P4 LDG.E.U16 R123, desc[UR26][R8.64] ;  /* 0x0000001a087bc981 */ /* 0x000f62000c1e1500 */
[----:B------:R-:W-:-:S02]  /*32b0*/  ISETP.GE.AND P2, PT, R97, R28, PT ;  /* 0x0000001c6100720c */ /* 0x000fc40003f46270 */
[-C--:B------:R-:W-:Y:S01]  /*32c0*/  ISETP.GE.AND P4, PT, R93, R28.reuse, PT ;  /* 0x0000001c5d00720c */ /* 0x080fe20003f86270 */
[----:B------:R-:W5:Y:S01]  /*32d0*/  @!P3 LDG.E.U16 R82, desc[UR26][R12.64] ;  /* 0x0000001a0c52b981 */ /* 0x000f62000c1e1500 */
[----:B------:R-:W-:-:S03]  /*32e0*/  ISETP.GE.AND P3, PT, R85, R28, PT ;  /* 0x0000001c5500720c */ /* 0x000fc60003f66270 */
[----:B------:R-:W5:Y:S01]  /*32f0*/  @!P5 LDG.E.U16 R125, desc[UR26][R6.64] ;  /* 0x0000001a067dd981 */ /* 0x000f62000c1e1500 */
[----:B------:R-:W-:Y:S01]  /*3300*/  ISETP.GE.AND P5, PT, R99, R28, PT ;  /* 0x0000001c6300720c */ /* 0x000fe20003fa6270 */
[C---:B------:R-:W-:Y:S01]  /*3310*/  IMAD.WIDE R20, R119.reuse, 0x2, R20 ;  /* 0x0000000277147825 */ /* 0x040fe200078e0214 */
[----:B------:R-:W-:Y:S02]  /*3320*/  PRMT R84, RZ, 0x7610, R84 ;  /* 0x00007610ff547816 */ /* 0x000fe40000000054 */
[----:B------:R-:W-:Y:S01]  /*3330*/  PRMT R88, RZ, 0x7610, R88 ;  /* 0x00007610ff587816 */ /* 0x000fe20000000058 */
[C---:B------:R-:W-:Y:S01]  /*3340*/  IMAD.WIDE R22, R119.reuse, 0x2, R22 ;  /* 0x0000000277167825 */ /* 0x040fe200078e0216 */
[----:B------:R-:W-:Y:S02]  /*3350*/  PRMT R90, RZ, 0x7610, R90 ;  /* 0x00007610ff5a7816 */ /* 0x000fe4000000005a */
[----:B------:R-:W-:Y:S01]  /*3360*/  PRMT R92, RZ, 0x7610, R92 ;  /* 0x00007610ff5c7816 */ /* 0x000fe2000000005c */
[----:B------:R-:W-:-:S03]  /*3370*/  IMAD.WIDE R24, R119, 0x2, R24 ;  /* 0x0000000277187825 */ /* 0x000fc600078e0218 */
[----:B------:R-:W5:Y:S01]  /*3380*/  @!P4 LDG.E.U16 R90, desc[UR26][R22.64] ;  /* 0x0000001a165ac981 */ /* 0x000f62000c1e1500 */
[----:B------:R-:W-:-:S03]  /*3390*/  IMAD.WIDE R4, R119, 0x2, R4 ;  /* 0x0000000277047825 */ /* 0x000fc600078e0204 */
[----:B------:R-:W5:Y:S04]  /*33a0*/  @!P3 LDG.E.U16 R88, desc[UR26][R24.64] ;  /* 0x0000001a1858b981 */ /* 0x000f68000c1e1500 */
[----:B------:R-:W5:Y:S04]  /*33b0*/  @!P2 LDG.E.U16 R84, desc[UR26][R4.64] ;  /* 0x0000001a0454a981 */ /* 0x000f68000c1e1500 */
[----:B------:R-:W5:Y:S01]  /*33c0*/  @!P5 LDG.E.U16 R92, desc[UR26][R20.64] ;  /* 0x0000001a145cd981 */ /* 0x000f62000c1e1500 */
[----:B------:R-:W-:Y:S01]  /*33d0*/  BAR.SYNC.DEFER_BLOCKING 0x0 ;  /* 0x0000000000007b1d */ /* 0x000fe20000010000 */
[----:B------:R-:W-:Y:S01]  /*33e0*/  ISETP.GE.AND P2, PT, R76, R28, PT ;  /* 0x0000001c4c00720c */ /* 0x000fe20003f46270 */
[----:B------:R-:W-:Y:S01]  /*33f0*/  IMAD.WIDE R68, R73, 0x2, R68 ;  /* 0x0000000249447825 */ /* 0x000fe200078e0244 */
[----:B------:R-:W-:-:S02]  /*3400*/  PRMT R94, RZ, 0x7610, R94 ;  /* 0x00007610ff5e7816 */ /* 0x000fc4000000005e */
[----:B------:R-:W-:Y:S01]  /*3410*/  PRMT R98, RZ, 0x7610, R98 ;  /* 0x00007610ff627816 */ /* 0x000fe20000000062 */
[C---:B------:R-:W-:Y:S01]  /*3420*/  IMAD.WIDE R64, R73.reuse, 0x2, R64 ;  /* 0x0000000249407825 */ /* 0x040fe200078e0240 */
[----:B------:R-:W-:Y:S02]  /*3430*/  PRMT R102, RZ, 0x7610, R102 ;  /* 0x00007610ff667816 */ /* 0x000fe40000000066 */
[----:B------:R-:W-:Y:S01]  /*3440*/  PRMT R106, RZ, 0x7610, R106 ;  /* 0x00007610ff6a7816 */ /* 0x000fe2000000006a */
[C---:B------:R-:W-:Y:S01]  /*3450*/  IMAD.WIDE R60, R73.reuse, 0x2, R60 ;  /* 0x00000002493c7825 */ /* 0x040fe200078e023c */
[----:B------:R-:W-:Y:S02]  /*3460*/  PRMT R110, RZ, 0x7610, R110 ;  /* 0x00007610ff6e7816 */ /* 0x000fe4000000006e */
[----:B------:R-:W-:Y:S01]  /*3470*/  PRMT R114, RZ, 0x7610, R114 ;  /* 0x00007610ff727816 */ /* 0x000fe20000000072 */
[----:B------:R-:W-:Y:S01]  /*3480*/  IMAD.WIDE R56, R73, 0x2, R56 ;  /* 0x0000000249387825 */ /* 0x000fe200078e0238 */
[----:B------:R-:W-:-:S02]  /*3490*/  PRMT R96, RZ, 0x7610, R96 ;  /* 0x00007610ff607816 */ /* 0x000fc40000000060 */
[----:B------:R-:W-:Y:S01]  /*34a0*/  PRMT R100, RZ, 0x7610, R100 ;  /* 0x00007610ff647816 */ /* 0x000fe20000000064 */
[C---:B------:R-:W-:Y:S01]  /*34b0*/  IMAD.WIDE R52, R73.reuse, 0x2, R52 ;  /* 0x0000000249347825 */ /* 0x040fe200078e0234 */
[----:B------:R-:W-:Y:S02]  /*34c0*/  PRMT R104, RZ, 0x7610, R104 ;  /* 0x00007610ff687816 */ /* 0x000fe40000000068 */
[----:B------:R-:W-:Y:S01]  /*34d0*/  PRMT R108, RZ, 0x7610, R108 ;  /* 0x00007610ff6c7816 */ /* 0x000fe2000000006c */
[C---:B------:R-:W-:Y:S01]  /*34e0*/  IMAD.WIDE R48, R73.reuse, 0x2, R48 ;  /* 0x0000000249307825 */ /* 0x040fe200078e0230 */
[----:B------:R-:W-:Y:S01]  /*34f0*/  PRMT R112, RZ, 0x7610, R112 ;  /* 0x00007610ff707816 */ /* 0x000fe20000000070 */
[----:B------:R-:W5:Y:S01]  /*3500*/  @!P2 LDG.E.U16 R98, desc[UR26][R52.64] ;  /* 0x0000001a3462a981 */ /* 0x000f62000c1e1500 */
[----:B------:R-:W-:Y:S01]  /*3510*/  PRMT R116, RZ, 0x7610, R116 ;  /* 0x00007610ff747816 */ /* 0x000fe20000000074 */
[C---:B------:R-:W-:Y:S02]  /*3520*/  IMAD.WIDE R44, R73.reuse, 0x2, R44 ;  /* 0x00000002492c7825 */ /* 0x040fe400078e022c */
[----:B------:R-:W5:Y:S02]  /*3530*/  @!P2 LDG.E.U16 R94, desc[UR26][R48.64] ;  /* 0x0000001a305ea981 */ /* 0x000f64000c1e1500 */
[----:B------:R-:W-:-:S02]  /*3540*/  IMAD.WIDE R40, R73, 0x2, R40 ;  /* 0x0000000249287825 */ /* 0x000fc400078e0228 */
[----:B------:R-:W5:Y:S02]  /*3550*/  @!P2 LDG.E.U16 R102, desc[UR26][R56.64] ;  /* 0x0000001a3866a981 */ /* 0x000f64000c1e1500 */
[C---:B------:R-:W-:Y:S02]  /*3560*/  IMAD.WIDE R66, R73.reuse, 0x2, R66 ;  /* 0x0000000249427825 */ /* 0x040fe400078e0242 */
[----:B------:R-:W5:Y:S02]  /*3570*/  @!P2 LDG.E.U16 R106, desc[UR26][R60.64] ;  /* 0x0000001a3c6aa981 */ /* 0x000f64000c1e1500 */
        /* <DEDUP_REMOVED lines=12> */
[----:B------:R-:W-:Y:S02]  /*3640*/  IMAD.WIDE R70, R73, 0x2, R70 ;  /* 0x0000000249467825 */ /* 0x000fe400078e0246 */
[----:B------:R-:W5:Y:S04]  /*3650*/  @!P2 LDG.E.U16 R112, desc[UR26][R66.64] ;  /* 0x0000001a4270a981 */ /* 0x000f68000c1e1500 */
[----:B------:R-:W5:Y:S04]  /*3660*/  @!P2 LDG.E.U16 R116, desc[UR26][R70.64] ;  /* 0x0000001a4674a981 */ /* 0x000f68000c1e1500 */
[----:B--2---:R0:W-:Y:S04]  /*3670*/  STS.U16 [R78+UR13+0x2000], R107 ;  /* 0x0020006b4e007988 */ /* 0x0041e8000800040d */
[----:B---3--:R1:W-:Y:S04]  /*3680*/  STS.U16 [R78+UR13+0x2800], R121 ;  /* 0x002800794e007988 */ /* 0x0083e8000800040d */
[----:B----4-:R2:W-:Y:S01]  /*3690*/  STS.U16 [R78+UR13+0x2400], R113 ;  /* 0x002400714e007988 */ /* 0x0105e2000800040d */
[----:B0-----:R-:W-:-:S03]  /*36a0*/  PRMT R107, RZ, 0x7610, R107 ;  /* 0x00007610ff6b7816 */ /* 0x001fc6000000006b */
[----:B-----5:R0:W-:Y:S01]  /*36b0*/  STS.U16 [R78+UR13+0x2c00], R86 ;  /* 0x002c00564e007988 */ /* 0x0201e2000800040d */
[----:B-1----:R-:W-:-:S03]  /*36c0*/  PRMT R121, RZ, 0x7610, R121 ;  /* 0x00007610ff797816 */ /* 0x002fc60000000079 */
[----:B------:R-:W3:Y:S01]  /*36d0*/  @!P2 LDG.E.U16 R107, desc[UR26][R40.64] ;  /* 0x0000001a286ba981 */ /* 0x000ee2000c1e1500 */
[----:B--2---:R-:W-:-:S03]  /*36e0*/  PRMT R113, RZ, 0x7610, R113 ;  /* 0x00007610ff717816 */ /* 0x004fc60000000071 */
[----:B------:R-:W2:Y:S01]  /*36f0*/  @!P2 LDG.E.U16 R121, desc[UR26][R44.64] ;  /* 0x0000001a2c79a981 */ /* 0x000ea2000c1e1500 */
[----:B0-----:R-:W-:-:S03]  /*3700*/  PRMT R86, RZ, 0x7610, R86 ;  /* 0x00007610ff567816 */ /* 0x001fc60000000056 */
[----:B------:R-:W4:Y:S04]  /*3710*/  @!P2 LDG.E.U16 R113, desc[UR26][R42.64] ;  /* 0x0000001a2a71a981 */ /* 0x000f28000c1e1500 */
[----:B------:R-:W5:Y:S04]  /*3720*/  @!P2 LDG.E.U16 R86, desc[UR26][R46.64] ;  /* 0x0000001a2e56a981 */ /* 0x000f68000c1e1500 */
        /* <DEDUP_REMOVED lines=18> */
[----:B------:R-:W-:-:S04]  /*3850*/  ULEA UR15, UR5, UR13, 0x3 ;  /* 0x0000000d050f7291 */ /* 0x000fc8000f8e18ff */
[----:B------:R-:W-:Y:S01]  /*3860*/  UIADD3 UR15, UPT, UPT, UR15, 0x4000, URZ ;  /* 0x000040000f0f7890 */ /* 0x000fe2000fffe0ff */
[----:B---3--:R0:W-:Y:S04]  /*3870*/  STS.U16 [R78+UR13+0x3000], R107 ;  /* 0x0030006b4e007988 */ /* 0x0081e8000800040d */
[----:B--2---:R0:W-:Y:S04]  /*3880*/  STS.U16 [R78+UR13+0x3200], R121 ;  /* 0x003200794e007988 */ /* 0x0041e8000800040d */
[----:B----4-:R0:W-:Y:S04]  /*3890*/  STS.U16 [R74+UR13+0x3100], R113 ;  /* 0x003100714a007988 */ /* 0x0101e8000800040d */
[----:B-----5:R0:W-:Y:S04]  /*38a0*/  STS.U16 [R74+UR13+0x3300], R86 ;  /* 0x003300564a007988 */ /* 0x0201e8000800040d */
[----:B------:R0:W-:Y:S04]  /*38b0*/  STS.U16 [R74+UR13+0x3500], R96 ;  /* 0x003500604a007988 */ /* 0x0001e8000800040d */
[----:B------:R0:W-:Y:S04]  /*38c0*/  STS.U16 [R74+UR13+0x3700], R100 ;  /* 0x003700644a007988 */ /* 0x0001e8000800040d */
[----:B------:R0:W-:Y:S04]  /*38d0*/  STS.U16 [R74+UR13+0x3900], R104 ;  /* 0x003900684a007988 */ /* 0x0001e8000800040d */
[----:B------:R0:W-:Y:S04]  /*38e0*/  STS.U16 [R74+UR13+0x3b00], R108 ;  /* 0x003b006c4a007988 */ /* 0x0001e8000800040d */
[----:B------:R0:W-:Y:S04]  /*38f0*/  STS.U16 [R74+UR13+0x3d00], R112 ;  /* 0x003d00704a007988 */ /* 0x0001e8000800040d */
[----:B------:R0:W-:Y:S01]  /*3900*/  STS.U16 [R74+UR13+0x3f00], R116 ;  /* 0x003f00744a007988 */ /* 0x0001e2000800040d */
[----:B------:R1:W-:Y:S06]  /*3910*/  MEMBAR.ALL.CTA ;  /* 0x0000000000007992 */ /* 0x0003ec0000008000 */
[----:B-1----:R-:W1:Y:S02]  /*3920*/  FENCE.VIEW.ASYNC.S ;  /* 0x00000000000073c6 */ /* 0x002e640000000000 */
[----:B-1----:R-:W-:Y:S06]  /*3930*/  BAR.SYNC.DEFER_BLOCKING 0x0 ;  /* 0x0000000000007b1d */ /* 0x002fec0000010000 */
[----:B------:R-:W-:Y:S05]  /*3940*/  @P0 BRA `(.L_x_9) ;  /* 0x00000000003c0947 */ /* 0x000fea0003800000 */
[----:B------:R-:W-:Y:S01]  /*3950*/  UMOV UR20, UR8 ;  /* 0x0000000800147c82 */ /* 0x000fe20008000000 */
[----:B------:R-:W-:Y:S01]  /*3960*/  UMOV UR21, 0x40004040 ;  /* 0x4000404000157882 */ /* 0x000fe20000000000 */
[----:B------:R-:W-:Y:S01]  /*3970*/  UMOV UR22, UR10 ;  /* 0x0000000a00167c82 */ /* 0x000fe20008000000 */
[----:B------:R-:W-:Y:S01]  /*3980*/  UMOV UR23, 0x80004020 ;  /* 0x8000402000177882 */ /* 0x000fe20000000000 */
[----:B------:R-:W-:Y:S01]  /*3990*/  UMOV UR24, 0x0 ;  /* 0x0000000000187882 */ /* 0x000fe20000000000 */
[----:B------:R-:W-:Y:S01]  /*39a0*/  UMOV UR25, 0x4108490 ;  /* 0x0410849000197882 */ /* 0x000fe20000000000 */
[----:B------:R-:W-:Y:S01]  /*39b0*/  UMOV UR6, UR15 ;  /* 0x0000000f00067c82 */ /* 0x000fe20008000000 */
[----:B------:R-:W-:Y:S01]  /*39c0*/  UMOV UR7, URZ ;  /* 0x000000ff00077c82 */ /* 0x000fe20008000000 */
[----:B------:R-:W-:Y:S01]  /*39d0*/  UMOV UR28, 0x0 ;  /* 0x00000000001c7882 */ /* 0x000fe20000000000 */
[----:B------:R-:W-:Y:S01]  /*39e0*/  UMOV UR29, 0x4108490 ;  /* 0x04108490001d7882 */ /* 0x000fe20000000000 */
[----:B------:R1:W-:Y:S01]  /*39f0*/  UTCHMMA gdesc[UR20], gdesc[UR22], tmem[UR12], tmem[UR24], idesc[UR25], UPT ;  /* 0x00ff1816140075ea */ /* 0x0003e2000b80000c */
[----:B------:R-:W-:Y:S01]  /*3a00*/  UMOV UR6, UR6 ;  /* 0x0000000600067c82 */ /* 0x000fe20008000000 */
[----:B------:R1:W-:Y:S01]  /*3a10*/  UTCHMMA gdesc[UR16], gdesc[UR18], tmem[UR12], tmem[UR28], idesc[UR29], UPT ;  /* 0x00ff1c12100075ea */ /* 0x0003e2000b80000c */
[----:B------:R1:W-:Y:S01]  /*3a20*/  UTCBAR [UR6], URZ ;  /* 0x000000ff060073e9 */ /* 0x0003e200080000ff */
[----:B------:R-:W-:-:S02]  /*3a30*/  NOP ;  /* 0x0000000000007918 */ /* 0x000fc40000000000 */
.L_x_9:
[----:B------:R-:W-:Y:S01]  /*3a40*/  UIADD3 UR5, UPT, UPT, UR5, 0x1, URZ ;  /* 0x0000000105057890 */ /* 0x000fe2000fffe0ff */
[----:B------:R-:W-:Y:S02]  /*3a50*/  VIADD R72, R72, 0xffffffff ;  /* 0xffffffff48487836 */ /* 0x000fe40000000000 */
[----:B------:R-:W-:Y:S01]  /*3a60*/  VIADD R28, R28, 0xffffffe0 ;  /* 0xffffffe01c1c7836 */ /* 0x000fe20000000000 */
[----:B------:R-:W-:Y:S02]  /*3a70*/  UISETP.GT.AND UP1, UPT, UR5, 0x1, UPT ;  /* 0x000000010500788c */ /* 0x000fe4000bf24270 */
[----:B------:R-:W-:Y:S02]  /*3a80*/  ISETP.NE.U32.AND P2, PT, R72, RZ, PT ;  /* 0x000000ff4800720c */ /* 0x000fe40003f45070 */
[----:B-1----:R-:W-:Y:S02]  /*3a90*/  USEL UR6, URZ, 0x1, !UP1 ;  /* 0x00000001ff067887 */ /* 0x002fe4000c800000 */
[----:B------:R-:W-:-:S02]  /*3aa0*/  USEL UR5, UR5, URZ, !UP1 ;  /* 0x000000ff05057287 */ /* 0x000fc4000c800000 */
[----:B------:R-:W-:-:S03]  /*3ab0*/  ULOP3.LUT UR7, UR4, UR6, URZ, 0x3c, !UPT ;  /* 0x0000000604077292 */ /* 0x000fc6000f8e3cff */
[----:B------:R-:W-:-:S04]  /*3ac0*/  UMOV UR6, UR4 ;  /* 0x0000000400067c82 */ /* 0x000fc80008000000 */
[----:B------:R-:W-:Y:S01]  /*3ad0*/  UMOV UR4, UR7 ;  /* 0x0000000700047c82 */ /* 0x000fe20008000000 */
[----:B------:R-:W-:Y:S05]  /*3ae0*/  @P2 BRA `(.L_x_10) ;  /* 0xfffffff400282947 */ /* 0x000fea000383ffff */
.L_x_7:
[----:B------:R-:W-:-:S13]  /*3af0*/  ISETP.GE.AND P0, PT, R75, 0x20, PT ;  /* 0x000000204b00780c */ /* 0x000fda0003f06270 */
[----:B------:R-:W-:Y:S05]  /*3b00*/  @!P0 BRA `(.L_x_11) ;  /* 0x0000000000108947 */ /* 0x000fea0003800000 */
[----:B------:R-:W-:-:S06]  /*3b10*/  USHF.L.U32 UR6, UR6, 0x1f, URZ ;  /* 0x0000001f06067899 */ /* 0x000fcc00080006ff */
[----:B------:R-:W-:-:S04]  /*3b20*/  IMAD.U32 R4, RZ, RZ, UR6 ;  /* 0x00000006ff047e24 */ /* 0x000fc8000f8e00ff */
[----:B------:R-:W1:Y:S02]  /*3b30*/  SYNCS.PHASECHK.TRANS64.TRYWAIT P0, [UR15], R4 ;  /* 0x00000004ff0075a7 */ /* 0x000e64000800110f */
[----:B-1----:R-:W-:Y:S05]  /*3b40*/  @!P0 BRA `(.L_x_12) ;  /* 0x0000001000c08947 */ /* 0x002fea0003800000 */
.L_x_11:
[----:B------:R-:W-:Y:S01]  /*3b50*/  BAR.SYNC.DEFER_BLOCKING 0x0 ;  /* 0x0000000000007b1d */ /* 0x000fe20000010000 */
[C---:B------:R-:W-:Y:S01]  /*3b60*/  IMAD.SHL.U32 R38, R0.reuse, 0x80, RZ ;  /* 0x0000008000267824 */ /* 0x040fe200078e00ff */
[C---:B------:R-:W-:Y:S01]  /*3b70*/  LOP3.LUT R41, R0.reuse, 0x60, RZ, 0xc0, !PT ;  /* 0x0000006000297812 */ /* 0x040fe200078ec0ff */
[----:B0-----:R-:W-:Y:S01]  /*3b80*/  IMAD.SHL.U32 R36, R0, 0x10, RZ ;  /* 0x0000001000247824 */ /* 0x001fe200078e00ff */
[--C-:B------:R-:W-:Y:S02]  /*3b90*/  LOP3.LUT R45, R2, 0x1c, R37.reuse, 0xfe, !PT ;  /* 0x0000001c022d7812 */ /* 0x100fe400078efe25 */
[----:B------:R-:W-:Y:S01]  /*3ba0*/  LOP3.LUT R39, R38, 0x800, RZ, 0xc0, !PT ;  /* 0x0000080026277812 */ /* 0x000fe200078ec0ff */
[----:B------:R-:W0:Y:S01]  /*3bb0*/  LDCU.128 UR8, c[0x0][0x390] ;  /* 0x00007200ff0877ac */ /* 0x000e220008000c00 */
[----:B------:R-:W-:Y:S01]  /*3bc0*/  LOP3.LUT R38, R36, 0xf0, RZ, 0xc0, !PT ;  /* 0x000000f024267812 */ /* 0x000fe200078ec0ff */
[----:B------:R-:W1:Y:S01]  /*3bd0*/  LDC R0, c[0x0][0x3b8] ;  /* 0x0000ee00ff007b82 */ /* 0x000e620000000800 */
[----:B------:R-:W-:Y:S01]  /*3be0*/  LOP3.LUT R47, R2, 0x1a, R37, 0xfe, !PT ;  /* 0x0000001a022f7812 */ /* 0x000fe200078efe25 */
[----:B------:R-:W2:Y:S01]  /*3bf0*/  LDCU UR4, c[0x0][0x3b4] ;  /* 0x00007680ff0477ac */ /* 0x000ea20008000800 */
[----:B------:R-:W-:-:S02]  /*3c00*/  IADD3 R38, PT, PT, R38, UR13, R39 ;  /* 0x0000000d26267c10 */ /* 0x000fc4000fffe027 */
[C-C-:B------:R-:W-:Y:S02]  /*3c10*/  LOP3.LUT R39, R2.reuse, 0x1e, R37.reuse, 0xfe, !PT ;  /* 0x0000001e02277812 */ /* 0x140fe400078efe25 */
[C-C-:B------:R-:W-:Y:S01]  /*3c20*/  LOP3.LUT R49, R2.reuse, 0x18, R37.reuse, 0xfe, !PT ;  /* 0x0000001802317812 */ /* 0x140fe200078efe25 */
[----:B------:R-:W-:Y:S01]  /*3c30*/  IMAD R38, R41, 0x8, R38 ;  /* 0x0000000829267824 */ /* 0x000fe200078e0226 */
[C-C-:B------:R-:W-:Y:S02]  /*3c40*/  LOP3.LUT R51, R2.reuse, 0x12, R37.reuse, 0xfe, !PT ;  /* 0x0000001202337812 */ /* 0x140fe400078efe25 */
[C-C-:B------:R-:W-:Y:S02]  /*3c50*/  LOP3.LUT R53, R2.reuse, 0x10, R37.reuse, 0xfe, !PT ;  /* 0x0000001002357812 */ /* 0x140fe400078efe25 */
[----:B------:R-:W-:Y:S01]  /*3c60*/  LOP3.LUT R55, R2, 0xe, R37, 0xfe, !PT ;  /* 0x0000000e02377812 */ /* 0x000fe200078efe25 */
[----:B------:R-:W3:Y:S02]  /*3c70*/  @!P1 SYNCS.CCTL.IV [UR13+0x4000] ;  /* 0x00400000ff0099b1 */ /* 0x000ee4000800000d */
[----:B---3--:R-:W-:Y:S01]  /*3c80*/  BAR.SYNC.DEFER_BLOCKING 0x0 ;  /* 0x0000000000007b1d */ /* 0x008fe20000010000 */
[----:B0-----:R-:W-:-:S02]  /*3c90*/  ISETP.GE.AND P0, PT, R3, UR10, PT ;  /* 0x0000000a03007c0c */ /* 0x001fc4000bf06270 */
[C-C-:B------:R-:W-:Y:S01]  /*3ca0*/  LOP3.LUT R57, R2.reuse, 0xc, R37.reuse, 0xfe, !PT ;  /* 0x0000000c02397812 */ /* 0x140fe200078efe25 */
[----:B--2---:R-:W-:Y:S01]  /*3cb0*/  IMAD R3, R3, UR4, RZ ;  /* 0x0000000403037c24 */ /* 0x004fe2000f8e02ff */
[C-C-:B------:R-:W-:Y:S02]  /*3cc0*/  LOP3.LUT R59, R2.reuse, 0xa, R37.reuse, 0xfe, !PT ;  /* 0x0000000a023b7812 */ /* 0x140fe400078efe25 */
[C-C-:B------:R-:W-:Y:S01]  /*3cd0*/  LOP3.LUT R61, R2.reuse, 0x8, R37.reuse, 0xfe, !PT ;  /* 0x00000008023d7812 */ /* 0x140fe200078efe25 */
[----:B------:R-:W-:Y:S01]  /*3ce0*/  LDTM.16dp32bit_t0_t15.x32 R4, tmem[UR14] ;  /* 0x0000000e000479ee */ /* 0x000fe20008a80000 */
[----:B------:R-:W0:Y:S01]  /*3cf0*/  LDTM.16dp32bit_t16_t31.x32 R4, tmem[UR14+0x20] ;  /* 0x0000200e000479ee */ /* 0x000e220008aa0000 */
[C-C-:B------:R-:W-:Y:S02]  /*3d00*/  LOP3.LUT R63, R2.reuse, 0x6, R37.reuse, 0xfe, !PT ;  /* 0x00000006023f7812 */ /* 0x140fe400078efe25 */
[C-C-:B------:R-:W-:Y:S02]  /*3d10*/  LOP3.LUT R65, R2.reuse, 0x4, R37.reuse, 0xfe, !PT ;  /* 0x0000000402417812 */ /* 0x140fe400078efe25 */
[----:B------:R-:W-:-:S02]  /*3d20*/  LOP3.LUT R67, R2, 0x2, R37, 0xfe, !PT ;  /* 0x0000000202437812 */ /* 0x000fc400078efe25 */
[----:B------:R-:W-:Y:S02]  /*3d30*/  ISETP.LT.AND P5, PT, R65, UR11, !P0 ;  /* 0x0000000b41007c0c */ /* 0x000fe4000c7a1270 */
[----:B------:R-:W-:Y:S01]  /*3d40*/  ISETP.LT.AND P6, PT, R63, UR11, !P0 ;  /* 0x0000000b3f007c0c */ /* 0x000fe2000c7c1270 */
[----:B------:R-:W2:Y:S01]  /*3d50*/  @!P1 SYNCS.CCTL.IV [UR13+0x4008] ;  /* 0x00400800ff0099b1 */ /* 0x000ea2000800000d */
[----:B------:R-:W-:Y:S01]  /*3d60*/  NOP ;  /* 0x0000000000007918 */ /* 0x000fe20000000000 */
[----:B0-----:R-:W-:Y:S02]  /*3d70*/  F2FP.BF16.F32.PACK_AB R4, R6, R4 ;  /* 0x000000040604723e */ /* 0x001fe400000010ff */
[----:B------:R-:W-:Y:S02]  /*3d80*/  F2FP.BF16.F32.PACK_AB R40, R7, R5 ;  /* 0x000000050728723e */ /* 0x000fe400000010ff */
[----:B------:R-:W-:Y:S02]  /*3d90*/  F2FP.BF16.F32.PACK_AB R5, R10, R8 ;  /* 0x000000080a05723e */ /* 0x000fe400000010ff */
[----:B------:R-:W-:-:S02]  /*3da0*/  F2FP.BF16.F32.PACK_AB R41, R11, R9 ;  /* 0x000000090b29723e */ /* 0x000fc400000010ff */
[----:B------:R-:W-:Y:S02]  /*3db0*/  F2FP.BF16.F32.PACK_AB R6, R14, R12 ;  /* 0x0000000c0e06723e */ /* 0x000fe400000010ff */
[----:B------:R-:W-:Y:S02]  /*3dc0*/  F2FP.BF16.F32.PACK_AB R42, R15, R13 ;  /* 0x0000000d0f2a723e */ /* 0x000fe400000010ff */
[----:B------:R-:W-:Y:S02]  /*3dd0*/  F2FP.BF16.F32.PACK_AB R7, R18, R16 ;  /* 0x000000101207723e */ /* 0x000fe400000010ff */
[----:B------:R-:W-:Y:S02]  /*3de0*/  F2FP.BF16.F32.PACK_AB R43, R19, R17 ;  /* 0x00000011132b723e */ /* 0x000fe400000010ff */
[----:B------:R-:W-:Y:S01]  /*3df0*/  LOP3.LUT R17, R2, R37, RZ, 0xfc, !PT ;  /* 0x0000002502117212 */ /* 0x000fe200078efcff */
[----:B--2---:R0:W-:Y:S01]  /*3e00*/  STS.128 [R38], R4 ;  /* 0x0000000426007388 */ /* 0x0041e20000000c00 */
[----:B------:R-:W-:-:S02]  /*3e10*/  LOP3.LUT R16, R36, 0x7f0, RZ, 0xc0, !PT ;  /* 0x000007f024107812 */ /* 0x000fc400078ec0ff */
[----:B------:R-:W-:Y:S01]  /*3e20*/  F2FP.BF16.F32.PACK_AB R20, R22, R20 ;  /* 0x000000141614723e */ /* 0x000fe200000010ff */
[----:B------:R2:W-:Y:S01]  /*3e30*/  STS.128 [R38+0x400], R40 ;  /* 0x0004002826007388 */ /* 0x0005e20000000c00 */
[----:B------:R-:W-:Y:S02]  /*3e40*/  F2FP.BF16.F32.PACK_AB R12, R23, R21 ;  /* 0x00000015170c723e */ /* 0x000fe400000010ff */
[----:B------:R-:W-:Y:S01]  /*3e50*/  F2FP.BF16.F32.PACK_AB R21, R26, R24 ;  /* 0x000000181a15723e */ /* 0x000fe200000010ff */
[----:B------:R-:W-:Y:S01]  /*3e60*/  BAR.SYNC.DEFER_BLOCKING 0x0 ;  /* 0x0000000000007b1d */ /* 0x000fe20000010000 */
[----:B------:R-:W-:Y:S01]  /*3e70*/  F2FP.BF16.F32.PACK_AB R13, R27, R25 ;  /* 0x000000191b0d723e */ /* 0x000fe200000010ff */
[----:B-1----:R-:W-:Y:S01]  /*3e80*/  IMAD R27, R63, R0, RZ ;  /* 0x000000003f1b7224 */ /* 0x002fe200078e02ff */
[----:B------:R-:W-:Y:S01]  /*3e90*/  F2FP.BF16.F32.PACK_AB R22, R30, R28 ;  /* 0x0000001c1e16723e */ /* 0x000fe200000010ff */
[-C--:B------:R-:W-:Y:S01]  /*3ea0*/  IMAD R28, R61, R0.reuse, RZ ;  /* 0x000000003d1c7224 */ /* 0x080fe200078e02ff */
[----:B------:R-:W-:Y:S01]  /*3eb0*/  F2FP.BF16.F32.PACK_AB R14, R31, R29 ;  /* 0x0000001d1f0e723e */ /* 0x000fe200000010ff */
[----:B------:R-:W-:Y:S01]  /*3ec0*/  IMAD R25, R65, R0, RZ ;  /* 0x0000000041197224 */ /* 0x000fe200078e02ff */
[----:B------:R-:W-:Y:S01]  /*3ed0*/  F2FP.BF16.F32.PACK_AB R23, R34, R32 ;  /* 0x000000202217723e */ /* 0x000fe200000010ff */
[-C--:B------:R-:W-:Y:S01]  /*3ee0*/  IMAD R26, R67, R0.reuse, RZ ;  /* 0x00000000431a7224 */ /* 0x080fe200078e02ff */
[----:B0-----:R-:W-:Y:S01]  /*3ef0*/  LOP3.LUT R4, R17, 0x3a, RZ, 0xfc, !PT ;  /* 0x0000003a11047812 */ /* 0x001fe200078efcff */
[----:B------:R-:W-:Y:S01]  /*3f00*/  IMAD R29, R55, R0, RZ ;  /* 0x00000000371d7224 */ /* 0x000fe200078e02ff */
[----:B------:R-:W-:-:S02]  /*3f10*/  F2FP.BF16.F32.PACK_AB R15, R35, R33 ;  /* 0x00000021230f723e */ /* 0x000fc400000010ff */
[----:B------:R-:W-:Y:S02]  /*3f20*/  ISETP.LT.AND P2, PT, R4, UR11, !P0 ;  /* 0x0000000b04007c0c */ /* 0x000fe4000c741270 */
[C-C-:B--2---:R-:W-:Y:S02]  /*3f30*/  LOP3.LUT R41, R2.reuse, 0x16, R37.reuse, 0xfe, !PT ;  /* 0x0000001602297812 */ /* 0x144fe400078efe25 */
[----:B------:R-:W-:Y:S01]  /*3f40*/  LOP3.LUT R43, R2, 0x14, R37, 0xfe, !PT ;  /* 0x00000014022b7812 */ /* 0x000fe200078efe25 */
[----:B------:R-:W-:Y:S01]  /*3f50*/  IMAD R37, R17, R0, RZ ;  /* 0x0000000011257224 */ /* 0x000fe200078e02ff */
[----:B------:R-:W-:Y:S02]  /*3f60*/  LEA R2, P3, R3, UR8, 0x1 ;  /* 0x0000000803027c11 */ /* 0x000fe4000f8608ff */
[----:B------:R-:W-:Y:S02]  /*3f70*/  ISETP.LT.AND P1, PT, R17, UR11, !P0 ;  /* 0x0000000b11007c0c */ /* 0x000fe4000c721270 */
[----:B------:R-:W-:Y:S01]  /*3f80*/  LEA.HI.X.SX32 R3, R3, UR9, 0x1, P3 ;  /* 0x0000000903037c11 */ /* 0x000fe200098f0eff */
[----:B------:R-:W0:Y:S01]  /*3f90*/  LDS.128 R8, [R16+UR13] ;  /* 0x0000000d10087984 */ /* 0x000e220008000c00 */
[----:B------:R-:W-:-:S02]  /*3fa0*/  LEA R18, P3, R37, R2, 0x1 ;  /* 0x0000000225127211 */ /* 0x000fc400078608ff */
[-C--:B------:R-:W-:Y:S01]  /*3fb0*/  LEA R24, P4, R25, R2.reuse, 0x1 ;  /* 0x0000000219187211 */ /* 0x080fe200078808ff */
[----:B------:R-:W-:Y:S01]  /*3fc0*/  LDS.128 R4, [R16+UR13+0x800] ;  /* 0x0008000d10047984 */ /* 0x000fe20008000c00 */
[-C--:B------:R-:W-:Y:S01]  /*3fd0*/  LEA.HI.X.SX32 R19, R37, R3.reuse, 0x1, P3 ;  /* 0x0000000325137211 */ /* 0x080fe200018f0eff */
[----:B------:R-:W-:Y:S01]  /*3fe0*/  IMAD R37, R0, 0x20, R37 ;  /* 0x0000002000257824 */ /* 0x000fe200078e0225 */
[----:B------:R-:W-:Y:S01]  /*3ff0*/  LEA.HI.X.SX32 R25, R25, R3, 0x1, P4 ;  /* 0x0000000319197211 */ /* 0x000fe200020f0eff */
[----:B------:R-:W-:Y:S06]  /*4000*/  BAR.SYNC.DEFER_BLOCKING 0x0 ;  /* 0x0000000000007b1d */ /* 0x000fec0000010000 */
[----:B------:R1:W-:Y:S04]  /*4010*/  STS.128 [R38], R20 ;  /* 0x0000001426007388 */ /* 0x0003e80000000c00 */
[----:B------:R2:W-:Y:S01]  /*4020*/  STS.128 [R38+0x400], R12 ;  /* 0x0004000c26007388 */ /* 0x0005e20000000c00 */
[----:B------:R-:W-:Y:S01]  /*4030*/  BAR.SYNC.DEFER_BLOCKING 0x0 ;  /* 0x0000000000007b1d */ /* 0x000fe20000010000 */
[----:B-1----:R-:W-:-:S02]  /*4040*/  LEA R22, P3, R27, R2, 0x1 ;  /* 0x000000021b167211 */ /* 0x002fc400078608ff */
[----:B------:R-:W-:Y:S02]  /*4050*/  LEA R20, P4, R26, R2, 0x1 ;  /* 0x000000021a147211 */ /* 0x000fe400078808ff */
[-C--:B------:R-:W-:Y:S02]  /*4060*/  LEA.HI.X.SX32 R23, R27, R3.reuse, 0x1, P3 ;  /* 0x000000031b177211 */ /* 0x080fe400018f0eff */
[----:B--2---:R-:W-:Y:S02]  /*4070*/  LOP3.LUT R12, R17, 0x38, RZ, 0xfc, !PT ;  /* 0x00000038110c7812 */ /* 0x004fe400078efcff */
[----:B0-----:R-:W-:Y:S02]  /*4080*/  PRMT R27, R8, 0x7632, R27 ;  /* 0x00007632081b7816 */ /* 0x001fe4000000001b */
[----:B------:R-:W-:Y:S02]  /*4090*/  LEA.HI.X.SX32 R21, R26, R3, 0x1, P4 ;  /* 0x000000031a157211 */ /* 0x000fe400020f0eff */
[----:B------:R-:W-:Y:S01]  /*40a0*/  ISETP.LT.AND P4, PT, R61, UR11, !P0 ;  /* 0x0000000b3d007c0c */ /* 0x000fe2000c781270 */
[----:B------:R0:W-:Y:S01]  /*40b0*/  @P1 STG.E.U16 desc[UR26][R18.64], R8 ;  /* 0x0000000812001986 */ /* 0x0001e2000c10151a */
[----:B------:R-:W-:-:S02]  /*40c0*/  ISETP.LT.AND P1, PT, R67, UR11, !P0 ;  /* 0x0000000b43007c0c */ /* 0x000fc4000c721270 */
[----:B0-----:R-:W-:Y:S01]  /*40d0*/  LEA R18, P3, R28, R2, 0x1 ;  /* 0x000000021c127211 */ /* 0x001fe200078608ff */
[----:B------:R-:W-:-:S10]  /*40e0*/  IMAD R8, R59, R0, RZ ;  /* 0x000000003b087224 */ /* 0x000fd400078e02ff */
[----:B------:R0:W-:Y:S01]  /*40f0*/  @P1 STG.E.U16 desc[UR26][R20.64], R27 ;  /* 0x0000001b14001986 */ /* 0x0001e2000c10151a */
[----:B------:R-:W-:Y:S02]  /*4100*/  ISETP.LT.AND P1, PT, R59, UR11, !P0 ;  /* 0x0000000b3b007c0c */ /* 0x000fe4000c721270 */
[-C--:B------:R-:W-:Y:S01]  /*4110*/  LEA.HI.X.SX32 R19, R28, R3.reuse, 0x1, P3 ;  /* 0x000000031c137211 */ /* 0x080fe200018f0eff */
[----:B------:R1:W-:Y:S01]  /*4120*/  @P5 STG.E.U16 desc[UR26][R24.64], R9 ;  /* 0x0000000918005986 */ /* 0x0003e2000c10151a */
[----:B------:R-:W-:Y:S01]  /*4130*/  ISETP.LT.AND P3, PT, R12, UR11, !P0 ;  /* 0x0000000b0c007c0c */ /* 0x000fe2000c761270 */
[----:B------:R-:W-:Y:S01]  /*4140*/  IMAD R28, R57, R0, RZ ;  /* 0x00000000391c7224 */ /* 0x000fe200078e02ff */
[C---:B------:R-:W-:Y:S01]  /*4150*/  LEA R26, P5, R8.reuse, R2, 0x1 ;  /* 0x00000002081a7211 */ /* 0x040fe200078a08ff */
[----:B------:R-:W2:Y:S01]  /*4160*/  LDS.128 R12, [R16+UR13] ;  /* 0x0000000d100c7984 */ /* 0x000ea20008000c00 */
[----:B0-----:R-:W-:Y:S02]  /*4170*/  PRMT R21, R9, 0x7632, R21 ;  /* 0x0000763209157816 */ /* 0x001fe40000000015 */
[----:B------:R-:W-:-:S02]  /*4180*/  LEA.HI.X.SX32 R27, R8, R3, 0x1, P5 ;  /* 0x00000003081b7211 */ /* 0x000fc400028f0eff */
[----:B------:R-:W-:Y:S01]  /*4190*/  ISETP.LT.AND P5, PT, R55, UR11, !P0 ;  /* 0x0000000b37007c0c */ /* 0x000fe2000c7a1270 */
[----:B------:R0:W-:Y:S01]  /*41a0*/  @P6 STG.E.U16 desc[UR26][R22.64], R21 ;  /* 0x0000001516006986 */ /* 0x0001e2000c10151a */
[----:B------:R-:W-:Y:S01]  /*41b0*/  ISETP.LT.AND P6, PT, R57, UR11, !P0 ;  /* 0x0000000b39007c0c */ /* 0x000fe2000c7c1270 */
[----:B-1----:R-:W-:Y:S02]  /*41c0*/  IMAD R24, R43, R0, RZ ;  /* 0x000000002b187224 */ /* 0x002fe400078e02ff */
[----:B------:R1:W-:Y:S01]  /*41d0*/  @P4 STG.E.U16 desc[UR26][R18.64], R10 ;  /* 0x0000000a12004986 */ /* 0x0003e2000c10151a */
[----:B------:R-:W-:-:S04]  /*41e0*/  LEA R20, P4, R28, R2, 0x1 ;  /* 0x000000021c147211 */ /* 0x000fc800078808ff */
[----:B0-----:R-:W-:Y:S01]  /*41f0*/  LEA.HI.X.SX32 R21, R28, R3, 0x1, P4 ;  /* 0x000000031c157211 */ /* 0x001fe200020f0eff */
[CC--:B------:R-:W-:Y:S01]  /*4200*/  IMAD R22, R53.reuse, R0.reuse, RZ ;  /* 0x0000000035167224 */ /* 0x0c0fe200078e02ff */
[----:B------:R-:W-:Y:S01]  /*4210*/  ISETP.LT.AND P4, PT, R53, UR11, !P0 ;  /* 0x0000000b35007c0c */ /* 0x000fe2000c781270 */
[----:B------:R-:W-:Y:S01]  /*4220*/  IMAD R23, R51, R0, RZ ;  /* 0x0000000033177224 */ /* 0x000fe200078e02ff */
[----:B-1----:R-:W-:-:S05]  /*4230*/  PRMT R19, R10, 0x7632, R19 ;  /* 0x000076320a137816 */ /* 0x002fca0000000013 */
[----:B------:R0:W-:Y:S01]  /*4240*/  @P1 STG.E.U16 desc[UR26][R26.64], R19 ;  /* 0x000000131a001986 */ /* 0x0001e2000c10151a */
[----:B------:R-:W-:-:S03]  /*4250*/  LEA R8, P1, R29, R2, 0x1 ;  /* 0x000000021d087211 */ /* 0x000fc600078208ff */
[----:B------:R1:W-:Y:S01]  /*4260*/  @P6 STG.E.U16 desc[UR26][R20.64], R11 ;  /* 0x0000000b14006986 */ /* 0x0003e2000c10151a */
[CC--:B------:R-:W-:Y:S02]  /*4270*/  LEA R18, P6, R22.reuse, R2.reuse, 0x1 ;  /* 0x0000000216127211 */ /* 0x0c0fe400078c08ff */
[-C--:B------:R-:W-:Y:S02]  /*4280*/  LEA.HI.X.SX32 R9, R29, R3.reuse, 0x1, P1 ;  /* 0x000000031d097211 */ /* 0x080fe400008f0eff */
[----:B------:R-:W-:Y:S02]  /*4290*/  ISETP.LT.AND P1, PT, R51, UR11, !P0 ;  /* 0x0000000b33007c0c */ /* 0x000fe4000c721270 */
[-C--:B0-----:R-:W-:Y:S02]  /*42a0*/  LEA.HI.X.SX32 R19, R22, R3.reuse, 0x1, P6 ;  /* 0x0000000316137211 */ /* 0x081fe400030f0eff */
[----:B------:R-:W-:Y:S02]  /*42b0*/  LEA R22, P6, R23, R2, 0x1 ;  /* 0x0000000217167211 */ /* 0x000fe400078c08ff */
[----:B-1----:R-:W-:Y:S01]  /*42c0*/  PRMT R21, R11, 0x7632, R21 ;  /* 0x000076320b157816 */ /* 0x002fe20000000015 */
[----:B------:R-:W-:Y:S01]  /*42d0*/  IMAD R20, R41, R0, RZ ;  /* 0x0000000029147224 */ /* 0x000fe200078e02ff */
[----:B------:R-:W-:-:S02]  /*42e0*/  LEA.HI.X.SX32 R23, R23, R3, 0x1, P6 ;  /* 0x0000000317177211 */ /* 0x000fc400030f0eff */
[----:B------:R-:W-:Y:S01]  /*42f0*/  ISETP.LT.AND P6, PT, R41, UR11, !P0 ;  /* 0x0000000b29007c0c */ /* 0x000fe2000c7c1270 */
[----:B------:R0:W-:Y:S01]  /*4300*/  @P5 STG.E.U16 desc[UR26][R8.64], R21 ;  /* 0x0000001508005986 */ /* 0x0001e2000c10151a */
[----:B------:R-:W-:-:S03]  /*4310*/  ISETP.LT.AND P5, PT, R43, UR11, !P0 ;  /* 0x0000000b2b007c0c */ /* 0x000fc6000c7a1270 */
[----:B--2---:R1:W-:Y:S01]  /*4320*/  @P4 STG.E.U16 desc[UR26][R18.64], R12 ;  /* 0x0000000c12004986 */ /* 0x0043e2000c10151a */
[----:B------:R-:W-:-:S04]  /*4330*/  LEA R10, P4, R24, R2, 0x1 ;  /* 0x00000002180a7211 */ /* 0x000fc800078808ff */
[----:B------:R-:W-:Y:S02]  /*4340*/  LEA.HI.X.SX32 R11, R24, R3, 0x1, P4 ;  /* 0x00000003180b7211 */ /* 0x000fe400020f0eff */
[----:B------:R-:W-:Y:S01]  /*4350*/  ISETP.LT.AND P4, PT, R49, UR11, !P0 ;  /* 0x0000000b31007c0c */ /* 0x000fe2000c781270 */
[-C--:B0-----:R-:W-:Y:S01]  /*4360*/  IMAD R21, R47, R0.reuse, RZ ;  /* 0x000000002f157224 */ /* 0x081fe200078e02ff */
[----:B------:R-:W-:Y:S01]  /*4370*/  PRMT R9, R12, 0x7632, R9 ;  /* 0x000076320c097816 */ /* 0x000fe20000000009 */
[----:B-1----:R-:W-:Y:S01]  /*4380*/  IMAD R12, R49, R0, RZ ;  /* 0x00000000310c7224 */ /* 0x002fe200078e02ff */
[----:B------:R-:W-:-:S03]  /*4390*/  PRMT R19, R13, 0x7632, R19 ;  /* 0x000076320d137816 */ /* 0x000fc60000000013 */
[----:B------:R0:W-:Y:S01]  /*43a0*/  @P1 STG.E.U16 desc[UR26][R22.64], R9 ;  /* 0x0000000916001986 */ /* 0x0001e2000c10151a */
[----:B------:R-:W-:-:S03]  /*43b0*/  LEA R8, P1, R20, R2, 0x1 ;  /* 0x0000000214087211 */ /* 0x000fc600078208ff */
[----:B------:R1:W-:Y:S01]  /*43c0*/  @P5 STG.E.U16 desc[UR26][R10.64], R13 ;  /* 0x0000000d0a005986 */ /* 0x0003e2000c10151a */
[-C--:B------:R-:W-:Y:S02]  /*43d0*/  LEA R18, P5, R12, R2.reuse, 0x1 ;  /* 0x000000020c127211 */ /* 0x080fe400078a08ff */
[----:B0-----:R-:W-:Y:S02]  /*43e0*/  LEA.HI.X.SX32 R9, R20, R3, 0x1, P1 ;  /* 0x0000000314097211 */ /* 0x001fe400008f0eff */
[----:B------:R-:W-:Y:S02]  /*43f0*/  ISETP.LT.AND P1, PT, R47, UR11, !P0 ;  /* 0x0000000b2f007c0c */ /* 0x000fe4000c721270 */
[----:B-1----:R-:W-:Y:S01]  /*4400*/  LOP3.LUT R10, R17, 0x20, RZ, 0xfc, !PT ;  /* 0x00000020110a7812 */ /* 0x002fe200078efcff */
[----:B------:R0:W-:Y:S01]  /*4410*/  @P6 STG.E.U16 desc[UR26][R8.64], R19 ;  /* 0x0000001308006986 */ /* 0x0001e2000c10151a */
[----:B------:R-:W-:Y:S01]  /*4420*/  LEA R20, P6, R21, R2, 0x1 ;  /* 0x0000000215147211 */ /* 0x000fe200078c08ff */
[----:B------:R-:W-:Y:S01]  /*4430*/  IMAD R11, R45, R0, RZ ;  /* 0x000000002d0b7224 */ /* 0x000fe200078e02ff */
[----:B------:R-:W-:-:S02]  /*4440*/  PRMT R13, R14, 0x7632, R13 ;  /* 0x000076320e0d7816 */ /* 0x000fc4000000000d */
[-C--:B------:R-:W-:Y:S02]  /*4450*/  LEA.HI.X.SX32 R21, R21, R3.reuse, 0x1, P6 ;  /* 0x0000000315157211 */ /* 0x080fe400030f0eff */
[----:B------:R-:W-:Y:S02]  /*4460*/  PRMT R22, R5, 0x7632, R22 ;  /* 0x0000763205167816 */ /* 0x000fe40000000016 */
[----:B0-----:R-:W-:Y:S01]  /*4470*/  LEA.HI.X.SX32 R19, R12, R3, 0x1, P5 ;  /* 0x000000030c137211 */ /* 0x001fe200028f0eff */
[----:B------:R-:W-:Y:S01]  /*4480*/  IMAD R9, R39, R0, RZ ;  /* 0x0000000027097224 */ /* 0x000fe200078e02ff */
[----:B------:R-:W-:Y:S02]  /*4490*/  ISETP.LT.AND P5, PT, R45, UR11, !P0 ;  /* 0x0000000b2d007c0c */ /* 0x000fe4000c7a1270 */
[----:B------:R-:W-:Y:S01]  /*44a0*/  LOP3.LUT R12, R17, 0x22, RZ, 0xfc, !PT ;  /* 0x00000022110c7812 */ /* 0x000fe200078efcff */
[----:B------:R0:W-:Y:S01]  /*44b0*/  @P4 STG.E.U16 desc[UR26][R18.64], R14 ;  /* 0x0000000e12004986 */ /* 0x0001e2000c10151a */
[----:B------:R-:W-:-:S02]  /*44c0*/  ISETP.LT.AND P4, PT, R10, UR11, !P0 ;  /* 0x0000000b0a007c0c */ /* 0x000fc4000c781270 */
[-C--:B------:R-:W-:Y:S01]  /*44d0*/  LEA R10, P6, R11, R2.reuse, 0x1 ;  /* 0x000000020b0a7211 */ /* 0x080fe200078c08ff */
[----:B------:R1:W-:Y:S01]  /*44e0*/  @P1 STG.E.U16 desc[UR26][R20.64], R13 ;  /* 0x0000000d14001986 */ /* 0x0003e2000c10151a */
[----:B------:R-:W-:Y:S02]  /*44f0*/  ISETP.LT.AND P1, PT, R39, UR11, !P0 ;  /* 0x0000000b27007c0c */ /* 0x000fe4000c721270 */
[----:B------:R-:W-:Y:S02]  /*4500*/  LEA.HI.X.SX32 R11, R11, R3, 0x1, P6 ;  /* 0x000000030b0b7211 */ /* 0x000fe400030f0eff */
[----:B------:R-:W-:-:S03]  /*4510*/  LEA R8, P6, R9, R2, 0x1 ;  /* 0x0000000209087211 */ /* 0x000fc600078c08ff */
[----:B------:R2:W-:Y:S01]  /*4520*/  @P5 STG.E.U16 desc[UR26][R10.64], R15 ;  /* 0x0000000f0a005986 */ /* 0x0005e2000c10151a */
[----:B------:R-:W-:Y:S01]  /*4530*/  ISETP.LT.AND P5, PT, R12, UR11, !P0 ;  /* 0x0000000b0c007c0c */ /* 0x000fe2000c7a1270 */
[C---:B0-----:R-:W-:Y:S01]  /*4540*/  IMAD R19, R0.reuse, 0x2, R37 ;  /* 0x0000000200137824 */ /* 0x041fe200078e0225 */
[-C--:B------:R-:W-:Y:S02]  /*4550*/  LEA.HI.X.SX32 R9, R9, R3.reuse, 0x1, P6 ;  /* 0x0000000309097211 */ /* 0x080fe400030f0eff */
[----:B------:R-:W-:Y:S02]  /*4560*/  LEA R12, P6, R37, R2, 0x1 ;  /* 0x00000002250c7211 */ /* 0x000fe400078c08ff */
[----:B-1----:R-:W-:Y:S02]  /*4570*/  PRMT R20, R15, 0x7632, R20 ;  /* 0x000076320f147816 */ /* 0x002fe40000000014 */
[----:B------:R-:W-:Y:S02]  /*4580*/  LOP3.LUT R14, R17, 0x24, RZ, 0xfc, !PT ;  /* 0x00000024110e7812 */ /* 0x000fe400078efcff */
[----:B------:R-:W-:Y:S01]  /*4590*/  LEA.HI.X.SX32 R13, R37, R3, 0x1, P6 ;  /* 0x00000003250d7211 */ /* 0x000fe200030f0eff */
[----:B------:R0:W-:Y:S01]  /*45a0*/  @P1 STG.E.U16 desc[UR26][R8.64], R20 ;  /* 0x0000001408001986 */ /* 0x0001e2000c10151a */
[----:B--2---:R-:W-:Y:S01]  /*45b0*/  IMAD R11, R0, 0x2, R19 ;  /* 0x00000002000b7824 */ /* 0x004fe200078e0213 */
[----:B------:R-:W-:-:S02]  /*45c0*/  ISETP.LT.AND P1, PT, R14, UR11, !P0 ;  /* 0x0000000b0e007c0c */ /* 0x000fc4000c721270 */
[-C--:B------:R-:W-:Y:S01]  /*45d0*/  LEA R18, P6, R19, R2.reuse, 0x1 ;  /* 0x0000000213127211 */ /* 0x080fe200078c08ff */
[----:B------:R1:W-:Y:S01]  /*45e0*/  @P4 STG.E.U16 desc[UR26][R12.64], R4 ;  /* 0x000000040c004986 */ /* 0x0003e2000c10151a */
[-C--:B------:R-:W-:Y:S02]  /*45f0*/  LEA R14, P4, R11, R2.reuse, 0x1 ;  /* 0x000000020b0e7211 */ /* 0x080fe400078808ff */
[-C--:B------:R-:W-:Y:S02]  /*4600*/  LEA.HI.X.SX32 R19, R19, R3.reuse, 0x1, P6 ;  /* 0x0000000313137211 */ /* 0x080fe400030f0eff */
[----:B------:R-:W-:Y:S02]  /*4610*/  LOP3.LUT R10, R17, 0x2a, RZ, 0xfc, !PT ;  /* 0x0000002a110a7812 */ /* 0x000fe400078efcff */
[----:B0-----:R-:W-:Y:S02]  /*4620*/  PRMT R9, R4, 0x7632, R9 ;  /* 0x0000763204097816 */ /* 0x001fe40000000009 */
[----:B------:R-:W-:Y:S01]  /*4630*/  LEA.HI.X.SX32 R15, R11, R3, 0x1, P4 ;  /* 0x000000030b0f7211 */ /* 0x000fe200020f0eff */
[----:B------:R-:W-:Y:S01]  /*4640*/  IMAD R11, R0, 0x2, R11 ;  /* 0x00000002000b7824 */ /* 0x000fe200078e020b */
[----:B------:R-:W-:Y:S01]  /*4650*/  ISETP.LT.AND P6, PT, R10, UR11, !P0 ;  /* 0x0000000b0a007c0c */ /* 0x000fe2000c7c1270 */
[----:B------:R0:W-:Y:S01]  /*4660*/  @P5 STG.E.U16 desc[UR26][R18.64], R9 ;  /* 0x0000000912005986 */ /* 0x0001e2000c10151a */
[C---:B------:R-:W-:Y:S01]  /*4670*/  LOP3.LUT R10, R17.reuse, 0x26, RZ, 0xfc, !PT ;  /* 0x00000026110a7812 */ /* 0x040fe200078efcff */
[----:B------:R-:W-:Y:S01]  /*4680*/  IMAD R21, R0, 0x2, R11 ;  /* 0x0000000200157824 */ /* 0x000fe200078e020b */
[----:B-1----:R-:W-:Y:S01]  /*4690*/  LOP3.LUT R4, R17, 0x28, RZ, 0xfc, !PT ;  /* 0x0000002811047812 */ /* 0x002fe200078efcff */
[----:B------:R1:W-:Y:S01]  /*46a0*/  @P1 STG.E.U16 desc[UR26][R14.64], R5 ;  /* 0x000000050e001986 */ /* 0x0003e2000c10151a */
[----:B------:R-:W-:-:S02]  /*46b0*/  LEA R12, P1, R11, R2, 0x1 ;  /* 0x000000020b0c7211 */ /* 0x000fc400078208ff */
[----:B------:R-:W-:Y:S02]  /*46c0*/  ISETP.LT.AND P5, PT, R10, UR11, !P0 ;  /* 0x0000000b0a007c0c */ /* 0x000fe4000c7a1270 */
[-C--:B------:R-:W-:Y:S02]  /*46d0*/  LEA.HI.X.SX32 R13, R11, R3.reuse, 0x1, P1 ;  /* 0x000000030b0d7211 */ /* 0x080fe400008f0eff */
[----:B------:R-:W2:Y:S01]  /*46e0*/  LDS.128 R8, [R16+UR13+0x800] ;  /* 0x0008000d10087984 */ /* 0x000ea20008000c00 */
[----:B------:R-:W-:Y:S01]  /*46f0*/  ISETP.LT.AND P4, PT, R4, UR11, !P0 ;  /* 0x0000000b04007c0c */ /* 0x000fe2000c781270 */
[C---:B0-----:R-:W-:Y:S01]  /*4700*/  IMAD R19, R0.reuse, 0x2, R21 ;  /* 0x0000000200137824 */ /* 0x041fe200078e0215 */
[----:B------:R-:W-:Y:S02]  /*4710*/  LEA R20, P1, R21, R2, 0x1 ;  /* 0x0000000215147211 */ /* 0x000fe400078208ff */
[----:B------:R-:W-:Y:S01]  /*4720*/  LOP3.LUT R4, R17, 0x2c, RZ, 0xfc, !PT ;  /* 0x0000002c11047812 */ /* 0x000fe200078efcff */
[----:B-1----:R-:W-:Y:S01]  /*4730*/  IMAD R15, R0, 0x2, R19 ;  /* 0x00000002000f7824 */ /* 0x002fe200078e0213 */
[----:B------:R-:W-:-:S02]  /*4740*/  LEA.HI.X.SX32 R21, R21, R3, 0x1, P1 ;  /* 0x0000000315157211 */ /* 0x000fc400008f0eff */
[----:B------:R0:W-:Y:S01]  /*4750*/  @P5 STG.E.U16 desc[UR26][R12.64], R22 ;  /* 0x000000160c005986 */ /* 0x0001e2000c10151a */
[----:B------:R-:W-:Y:S02]  /*4760*/  ISETP.LT.AND P1, PT, R4, UR11, !P0 ;  /* 0x0000000b04007c0c */ /* 0x000fe4000c721270 */
[----:B------:R-:W-:Y:S02]  /*4770*/  LOP3.LUT R5, R17, 0x2e, RZ, 0xfc, !PT ;  /* 0x0000002e11057812 */ /* 0x000fe400078efcff */
[-C--:B------:R-:W-:Y:S01]  /*4780*/  LEA R4, P5, R19, R2.reuse, 0x1 ;  /* 0x0000000213047211 */ /* 0x080fe200078a08ff */
[----:B------:R1:W-:Y:S01]  /*4790*/  @P4 STG.E.U16 desc[UR26][R20.64], R6 ;  /* 0x0000000614004986 */ /* 0x0003e2000c10151a */
[----:B------:R-:W-:Y:S02]  /*47a0*/  ISETP.LT.AND P4, PT, R5, UR11, !P0 ;  /* 0x0000000b05007c0c */ /* 0x000fe4000c781270 */
[----:B------:R-:W-:Y:S02]  /*47b0*/  LEA.HI.X.SX32 R5, R19, R3, 0x1, P5 ;  /* 0x0000000313057211 */ /* 0x000fe400028f0eff */
[----:B------:R-:W-:Y:S01]  /*47c0*/  LEA R14, P5, R15, R2, 0x1 ;  /* 0x000000020f0e7211 */ /* 0x000fe200078a08ff */
[----:B0-----:R-:W-:Y:S01]  /*47d0*/  IMAD R13, R0, 0x2, R15 ;  /* 0x00000002000d7824 */ /* 0x001fe200078e020f */
[----:B------:R-:W-:-:S02]  /*47e0*/  LOP3.LUT R16, R17, 0x30, RZ, 0xfc, !PT ;  /* 0x0000003011107812 */ /* 0x000fc400078efcff */
[----:B------:R-:W-:Y:S01]  /*47f0*/  LEA.HI.X.SX32 R15, R15, R3, 0x1, P5 ;  /* 0x000000030f0f7211 */ /* 0x000fe200028f0eff */
[----:B------:R-:W-:Y:S01]  /*4800*/  IMAD R19, R0, 0x2, R13 ;  /* 0x0000000200137824 */ /* 0x000fe200078e020d */
[----:B------:R-:W-:Y:S02]  /*4810*/  ISETP.LT.AND P5, PT, R16, UR11, !P0 ;  /* 0x0000000b10007c0c */ /* 0x000fe4000c7a1270 */
[----:B-1----:R-:W-:Y:S02]  /*4820*/  PRMT R21, R6, 0x7632, R21 ;  /* 0x0000763206157816 */ /* 0x002fe40000000015 */
[----:B------:R-:W-:Y:S02]  /*4830*/  LOP3.LUT R6, R17, 0x32, RZ, 0xfc, !PT ;  /* 0x0000003211067812 */ /* 0x000fe400078efcff */
[----:B------:R-:W-:Y:S01]  /*4840*/  PRMT R16, R7, 0x7632, R16 ;  /* 0x0000763207107816 */ /* 0x000fe20000000010 */
[----:B------:R0:W-:Y:S01]  /*4850*/  @P6 STG.E.U16 desc[UR26][R4.64], R21 ;  /* 0x0000001504006986 */ /* 0x0001e2000c10151a */
[----:B------:R-:W-:-:S03]  /*4860*/  LEA R12, P6, R13, R2, 0x1 ;  /* 0x000000020d0c7211 */ /* 0x000fc600078c08ff */
[----:B------:R1:W-:Y:S01]  /*4870*/  @P1 STG.E.U16 desc[UR26][R14.64], R7 ;  /* 0x000000070e001986 */ /* 0x0003e2000c10151a */
[-C--:B------:R-:W-:Y:S02]  /*4880*/  LEA.HI.X.SX32 R13, R13, R3.reuse, 0x1, P6 ;  /* 0x000000030d0d7211 */ /* 0x080fe400030f0eff */
[-C--:B------:R-:W-:Y:S02]  /*4890*/  LEA R18, P6, R19, R2.reuse, 0x1 ;  /* 0x0000000213127211 */ /* 0x080fe400078c08ff */
[----:B------:R-:W-:Y:S01]  /*48a0*/  ISETP.LT.AND P1, PT, R6, UR11, !P0 ;  /* 0x0000000b06007c0c */ /* 0x000fe2000c721270 */
[----:B------:R3:W-:Y:S01]  /*48b0*/  @P4 STG.E.U16 desc[UR26][R12.64], R16 ;  /* 0x000000100c004986 */ /* 0x0007e2000c10151a */
[----:B------:R-:W-:Y:S01]  /*48c0*/  LOP3.LUT R6, R17, 0x36, RZ, 0xfc, !PT ;  /* 0x0000003611067812 */ /* 0x000fe200078efcff */
[----:B0-----:R-:W-:Y:S01]  /*48d0*/  IMAD R5, R0, 0x2, R19 ;  /* 0x0000000200057824 */ /* 0x001fe200078e0213 */
[-C--:B------:R-:W-:Y:S02]  /*48e0*/  LEA.HI.X.SX32 R19, R19, R3.reuse, 0x1, P6 ;  /* 0x0000000313137211 */ /* 0x080fe400030f0eff */
[----:B------:R-:W-:Y:S01]  /*48f0*/  ISETP.LT.AND P4, PT, R6, UR11, !P0 ;  /* 0x0000000b06007c0c */ /* 0x000fe2000c781270 */
[C---:B-1----:R-:W-:Y:S01]  /*4900*/  IMAD R7, R0.reuse, 0x2, R5 ;  /* 0x0000000200077824 */ /* 0x042fe200078e0205 */
[----:B------:R-:W-:Y:S01]  /*4910*/  LEA R4, P6, R5, R2, 0x1 ;  /* 0x0000000205047211 */ /* 0x000fe200078c08ff */
[----:B--2---:R0:W-:Y:S01]  /*4920*/  @P5 STG.E.U16 desc[UR26][R18.64], R8 ;  /* 0x0000000812005986 */ /* 0x0041e2000c10151a */
[----:B------:R-:W-:Y:S01]  /*4930*/  LOP3.LUT R6, R17, 0x34, RZ, 0xfc, !PT ;  /* 0x0000003411067812 */ /* 0x000fe200078efcff */
[----:B------:R-:W-:Y:S01]  /*4940*/  IMAD R15, R0, 0x2, R7 ;  /* 0x00000002000f7824 */ /* 0x000fe200078e0207 */
[----:B------:R-:W-:-:S02]  /*4950*/  LEA.HI.X.SX32 R5, R5, R3, 0x1, P6 ;  /* 0x0000000305057211 */ /* 0x000fc400030f0eff */
[----:B---3--:R-:W-:Y:S01]  /*4960*/  PRMT R13, R8, 0x7632, R13 ;  /* 0x00007632080d7816 */ /* 0x008fe2000000000d */
[----:B------:R-:W-:Y:S01]  /*4970*/  IMAD R21, R0, 0x2, R15 ;  /* 0x0000000200157824 */ /* 0x000fe200078e020f */
[----:B------:R-:W-:Y:S02]  /*4980*/  ISETP.LT.AND P5, PT, R6, UR11, !P0 ;  /* 0x0000000b06007c0c */ /* 0x000fe4000c7a1270 */
[-C--:B------:R-:W-:Y:S01]  /*4990*/  LEA R6, P6, R7, R2.reuse, 0x1 ;  /* 0x0000000207067211 */ /* 0x080fe200078c08ff */
[----:B------:R1:W-:Y:S01]  /*49a0*/  @P1 STG.E.U16 desc[UR26][R4.64], R13 ;  /* 0x0000000d04001986 */ /* 0x0003e2000c10151a */
[C---:B------:R-:W-:Y:S01]  /*49b0*/  IMAD R23, R0.reuse, 0x2, R21 ;  /* 0x0000000200177824 */ /* 0x040fe200078e0215 */
[-C--:B------:R-:W-:Y:S02]  /*49c0*/  LEA R12, P1, R15, R2.reuse, 0x1 ;  /* 0x000000020f0c7211 */ /* 0x080fe400078208ff */
[----:B------:R-:W-:Y:S01]  /*49d0*/  LEA.HI.X.SX32 R7, R7, R3, 0x1, P6 ;  /* 0x0000000307077211 */ /* 0x000fe200030f0eff */
[----:B0-----:R-:W-:Y:S01]  /*49e0*/  IMAD R19, R0, 0x2, R23 ;  /* 0x0000000200137824 */ /* 0x001fe200078e0217 */
[----:B------:R-:W-:-:S02]  /*49f0*/  LEA R14, P6, R21, R2, 0x1 ;  /* 0x00000002150e7211 */ /* 0x000fc400078c08ff */
[----:B------:R-:W-:Y:S01]  /*4a00*/  LOP3.LUT R8, R17, 0x3c, RZ, 0xfc, !PT ;  /* 0x0000003c11087812 */ /* 0x000fe200078efcff */
[----:B------:R-:W-:Y:S01]  /*4a10*/  IMAD R0, R0, 0x2, R19 ;  /* 0x0000000200007824 */ /* 0x000fe200078e0213 */
[----:B------:R0:W-:Y:S01]  /*4a20*/  @P5 STG.E.U16 desc[UR26][R6.64], R9 ;  /* 0x0000000906005986 */ /* 0x0001e2000c10151a */
[-C--:B-1----:R-:W-:Y:S02]  /*4a30*/  LEA.HI.X.SX32 R13, R15, R3.reuse, 0x1, P1 ;  /* 0x000000030f0d7211 */ /* 0x082fe400008f0eff */
[-C--:B------:R-:W-:Y:S02]  /*4a40*/  LEA R16, P1, R23, R2.reuse, 0x1 ;  /* 0x0000000217107211 */ /* 0x080fe400078208ff */
[----:B------:R-:W-:Y:S02]  /*4a50*/  LOP3.LUT R4, R17, 0x3e, RZ, 0xfc, !PT ;  /* 0x0000003e11047812 */ /* 0x000fe400078efcff */
[----:B------:R-:W-:Y:S02]  /*4a60*/  LEA.HI.X.SX32 R15, R21, R3, 0x1, P6 ;  /* 0x00000003150f7211 */ /* 0x000fe400030f0eff */
[----:B------:R-:W-:-:S02]  /*4a70*/  LEA R18, P6, R19, R2, 0x1 ;  /* 0x0000000213127211 */ /* 0x000fc400078c08ff */
[-C--:B------:R-:W-:Y:S02]  /*4a80*/  LEA.HI.X.SX32 R17, R23, R3.reuse, 0x1, P1 ;  /* 0x0000000317117211 */ /* 0x080fe400008f0eff */
[----:B------:R-:W-:Y:S02]  /*4a90*/  ISETP.LT.AND P1, PT, R8, UR11, !P0 ;  /* 0x0000000b08007c0c */ /* 0x000fe4000c721270 */
[----:B------:R-:W-:Y:S02]  /*4aa0*/  ISETP.LT.AND P0, PT, R4, UR11, !P0 ;  /* 0x0000000b04007c0c */ /* 0x000fe4000c701270 */
[----:B------:R-:W-:Y:S02]  /*4ab0*/  LEA.HI.X.SX32 R19, R19, R3, 0x1, P6 ;  /* 0x0000000313137211 */ /* 0x000fe400030f0eff */
[----:B------:R-:W-:Y:S02]  /*4ac0*/  LEA R2, P6, R0, R2, 0x1 ;  /* 0x0000000200027211 */ /* 0x000fe400078c08ff */
[----:B------:R-:W-:-:S02]  /*4ad0*/  PRMT R4, R9, 0x7632, R4 ;  /* 0x0000763209047816 */ /* 0x000fc40000000004 */
[----:B------:R-:W-:Y:S02]  /*4ae0*/  PRMT R8, R10, 0x7632, R8 ;  /* 0x000076320a087816 */ /* 0x000fe40000000008 */
[----:B------:R-:W-:Y:S01]  /*4af0*/  LEA.HI.X.SX32 R3, R0, R3, 0x1, P6 ;  /* 0x0000000300037211 */ /* 0x000fe200030f0eff */
[----:B------:R0:W-:Y:S01]  /*4b00*/  @P4 STG.E.U16 desc[UR26][R12.64], R4 ;  /* 0x000000040c004986 */ /* 0x0001e2000c10151a */
[----:B------:R-:W-:-:S03]  /*4b10*/  PRMT R0, R11, 0x7632, R0 ;  /* 0x000076320b007816 */ /* 0x000fc60000000000 */
[----:B------:R0:W-:Y:S04]  /*4b20*/  @P3 STG.E.U16 desc[UR26][R14.64], R10 ;  /* 0x0000000a0e003986 */ /* 0x0001e8000c10151a */
[----:B------:R0:W-:Y:S04]  /*4b30*/  @P2 STG.E.U16 desc[UR26][R16.64], R8 ;  /* 0x0000000810002986 */ /* 0x0001e8000c10151a */
[----:B------:R0:W-:Y:S04]  /*4b40*/  @P1 STG.E.U16 desc[UR26][R18.64], R11 ;  /* 0x0000000b12001986 */ /* 0x0001e8000c10151a */
[----:B------:R0:W-:Y:S01]  /*4b50*/  @P0 STG.E.U16 desc[UR26][R2.64], R0 ;  /* 0x0000000002000986 */ /* 0x0001e2000c10151a */
[----:B------:R-:W-:Y:S06]  /*4b60*/  BAR.SYNC.DEFER_BLOCKING 0x0 ;  /* 0x0000000000007b1d */ /* 0x000fec0000010000 */
[----:B------:R-:W-:Y:S05]  /*4b70*/  BRA.U UP0, `(.L_x_13) ;  /* 0x0000000100a07547 */ /* 0x000fea000b800000 */
[----:B------:R-:W1:Y:S01]  /*4b80*/  S2UR UR5, SR_CgaCtaId ;  /* 0x00000000000579c3 */ /* 0x000e620000008800 */
[----:B------:R-:W-:Y:S01]  /*4b90*/  NOP ;  /* 0x0000000000007918 */ /* 0x000fe20000000000 */
[----:B------:R-:W-:Y:S01]  /*4ba0*/  UMOV UR4, 0x50 ;  /* 0x0000005000047882 */ /* 0x000fe20000000000 */
[----:B0-----:R-:W-:Y:S02]  /*4bb0*/  IMAD.U32 R0, RZ, RZ, UR12 ;  /* 0x0000000cff007e24 */ /* 0x001fe4000f8e00ff */
[----:B------:R-:W-:Y:S02]  /*4bc0*/  IMAD.MOV.U32 R3, RZ, RZ, 0x3 ;  /* 0x00000003ff037424 */ /* 0x000fe400078e00ff */
[----:B------:R-:W-:Y:S01]  /*4bd0*/  IMAD.MOV.U32 R7, RZ, RZ, 0x1 ;  /* 0x00000001ff077424 */ /* 0x000fe200078e00ff */
[----:B------:R-:W-:-:S04]  /*4be0*/  LOP3.LUT R0, R0, 0xffff, RZ, 0xc0, !PT ;  /* 0x0000ffff00007812 */ /* 0x000fc800078ec0ff */
[----:B------:R-:W-:-:S05]  /*4bf0*/  SHF.R.U32.HI R0, RZ, 0x5, R0 ;  /* 0x00000005ff007819 */ /* 0x000fca0000011600 */
[----:B------:R-:W-:Y:S01]  /*4c00*/  VIADD R2, R0, 0x10 ;  /* 0x0000001000027836 */ /* 0x000fe20000000000 */
[----:B------:R-:W-:Y:S01]  /*4c10*/  SHF.L.U32 R0, R3, R0, RZ ;  /* 0x0000000003007219 */ /* 0x000fe200000006ff */
[----:B-1----:R-:W-:-:S03]  /*4c20*/  ULEA UR6, UR5, UR4, 0x18 ;  /* 0x0000000405067291 */ /* 0x002fc6000f8ec0ff */
[----:B------:R-:W-:-:S04]  /*4c30*/  SHF.L.U32 R3, R7, R2, RZ ;  /* 0x0000000207037219 */ /* 0x000fc800000006ff */
[----:B------:R-:W-:Y:S02]  /*4c40*/  LOP3.LUT R0, R3, R0, RZ, 0xfc, !PT ;  /* 0x0000000003007212 */ /* 0x000fe400078efcff */
[----:B------:R-:W0:Y:S02]  /*4c50*/  LDS R5, [UR6] ;  /* 0x00000006ff057984 */ /* 0x000e240008000800 */
[C---:B------:R-:W-:Y:S02]  /*4c60*/  LOP3.LUT R2, R0.reuse, 0xffff, RZ, 0xc0, !PT ;  /* 0x0000ffff00027812 */ /* 0x040fe400078ec0ff */
[----:B0-----:R-:W-:-:S04]  /*4c70*/  LOP3.LUT R3, R0, 0xffff, R5, 0x80, !PT ;  /* 0x0000ffff00037812 */ /* 0x001fc800078e8005 */
[----:B------:R-:W-:-:S13]  /*4c80*/  ISETP.NE.AND P0, PT, R3, R2, PT ;  /* 0x000000020300720c */ /* 0x000fda0003f05270 */
[----:B------:R-:W-:Y:S05]  /*4c90*/  @P0 BRA `(.L_x_14) ;  /* 0x0000000000500947 */ /* 0x000fea0003800000 */
[----:B------:R-:W-:Y:S02]  /*4ca0*/  SHF.R.U32.HI R5, RZ, 0x10, R5 ;  /* 0x00000010ff057819 */ /* 0x000fe40000011605 */
[----:B------:R-:W-:-:S04]  /*4cb0*/  SHF.R.U32.HI R2, RZ, 0x10, R0 ;  /* 0x00000010ff027819 */ /* 0x000fc80000011600 */
[----:B------:R-:W-:-:S04]  /*4cc0*/  LOP3.LUT R5, R5, R2, RZ, 0xc0, !PT ;  /* 0x0000000205057212 */ /* 0x000fc800078ec0ff */
[----:B------:R-:W-:-:S13]  /*4cd0*/  ISETP.NE.AND P0, PT, R5, R2, PT ;  /* 0x000000020500720c */ /* 0x000fda0003f05270 */
[----:B------:R-:W-:Y:S05]  /*4ce0*/  @P0 BRA `(.L_x_15) ;  /* 0x0000000000300947 */ /* 0x000fea0003800000 */
[----:B------:R-:W-:Y:S01]  /*4cf0*/  R2UR UR4, R0 ;  /* 0x00000000000472ca */ /* 0x000fe200000e0000 */
[----:B------:R-:W-:Y:S01]  /*4d00*/  VOTEU.ANY UR5, UPT, PT ;  /* 0x0000000000057886 */ /* 0x000fe200038e0100 */
[----:B------:R-:W0:Y:S01]  /*4d10*/  S2R R0, SR_LANEID ;  /* 0x0000000000007919 */ /* 0x000e220000000000 */
[----:B------:R-:W-:-:S10]  /*4d20*/  UFLO.U32 UR5, UR5 ;  /* 0x00000005000572bd */ /* 0x000fd400080e0000 */
[----:B------:R-:W-:-:S06]  /*4d30*/  ULOP3.LUT UR4, URZ, UR4, URZ, 0x33, !UPT ;  /* 0x00000004ff047292 */ /* 0x000fcc000f8e33ff */
[----:B------:R-:W-:-:S04]  /*4d40*/  IMAD.U32 R2, RZ, RZ, UR4 ;  /* 0x00000004ff027e24 */ /* 0x000fc8000f8e00ff */
[----:B------:R-:W1:Y:S02]  /*4d50*/  REDUX UR7, R2 ;  /* 0x00000000020773c4 */ /* 0x000e640000000000 */
[----:B------:R2:W-:Y:S01]  /*4d60*/  UTCATOMSWS.AND URZ, UR4 ;  /* 0x0000000400ff79e3 */ /* 0x0005e20008000000 */
[----:B0-----:R-:W-:Y:S01]  /*4d70*/  ISETP.EQ.U32.AND P0, PT, R0, UR5, PT ;  /* 0x0000000500007c0c */ /* 0x001fe2000bf02070 */
[----:B-1----:R-:W-:-:S12]  /*4d80*/  IMAD.U32 R0, RZ, RZ, UR7 ;  /* 0x00000007ff007e24 */ /* 0x002fd8000f8e00ff */
[----:B------:R2:W-:Y:S01]  /*4d90*/  @P0 ATOMS.AND RZ, [UR6], R0 ;  /* 0x00000000ffff098c */ /* 0x0005e2000a800006 */
[----:B------:R-:W-:Y:S05]  /*4da0*/  BRA `(.L_x_13) ;  /* 0x0000000000147947 */ /* 0x000fea0003800000 */
.L_x_15:
[----:B------:R-:W-:-:S07]  /*4db0*/  MOV R2, 0x4dd0 ;  /* 0x00004dd000027802 */ /* 0x000fce0000000f00 */
[----:B------:R-:W-:Y:S05]  /*4dc0*/  CALL.REL.NOINC `($__internal_0_$__cuda_sm10x_tcgen05_guardrail_trap_col_being_dealloced_not_returned_by_alloc) ;  /* 0x00000000002c7944 */ /* 0x000fea0003c00000 */
[----:B------:R-:W-:Y:S05]  /*4dd0*/  BRA `(.L_x_13) ;  /* 0x0000000000087947 */ /* 0x000fea0003800000 */
.L_x_14:
[----:B------:R-:W-:-:S07]  /*4de0*/  MOV R2, 0x4e00 ;  /* 0x00004e0000027802 */ /* 0x000fce0000000f00 */
[----:B------:R-:W-:Y:S05]  /*4df0*/  CALL.REL.NOINC `($__internal_2_$__cuda_sm10x_tcgen05_guardrail_trap_unallocated_columns_being_dealloced) ;  /* 0x0000000000387944 */ /* 0x000fea0003c00000 */
.L_x_13:
[----:B------:R-:W-:Y:S01]  /*4e00*/  NOP ;  /* 0x0000000000007918 */ /* 0x000fe20000000000 */
[----:B--2---:R-:W-:Y:S05]  /*4e10*/  EXIT ;  /* 0x000000000000794d */ /* 0x004fea0003800000 */
.L_x_8:
[----:B------:R-:W0:Y:S02]  /*4e20*/  SYNCS.PHASECHK.TRANS64.TRYWAIT P6, [UR15], R80 ;  /* 0x00000050ff0075a7 */ /* 0x000e2400080c110f */
[----:B0-----:R-:W-:Y:S05]  /*4e30*/  @!P6 BRA `(.L_x_8) ;  /* 0xfffffffc00f8e947 */ /* 0x001fea000383ffff */
[----:B------:R-:W-:Y:S05]  /*4e40*/  BRA `(.L_x_16) ;  /* 0xffffffe000907947 */ /* 0x000fea000383ffff */
.L_x_12:
[----:B------:R-:W1:Y:S02]  /*4e50*/  SYNCS.PHASECHK.TRANS64.TRYWAIT P0, [UR15], R4 ;  /* 0x00000004ff0075a7 */ /* 0x000e64000800110f */
[----:B-1----:R-:W-:Y:S05]  /*4e60*/  @!P0 BRA `(.L_x_12) ;  /* 0xfffffffc00f88947 */ /* 0x002fea000383ffff */
[----:B------:R-:W-:Y:S05]  /*4e70*/  BRA `(.L_x_11) ;  /* 0xffffffec00347947 */ /* 0x000fea000383ffff */
        .weak           $__internal_0_$__cuda_sm10x_tcgen05_guardrail_trap_col_being_dealloced_not_returned_by_alloc
        .type           $__internal_0_$__cuda_sm10x_tcgen05_guardrail_trap_col_being_dealloced_not_returned_by_alloc,@function
        .size           $__internal_0_$__cuda_sm10x_tcgen05_guardrail_trap_col_being_dealloced_not_returned_by_alloc,($__internal_1_$__cuda_sm10x_tcgen05_guardrail_trap_phase_invalid_during_alloc - $__internal_0_$__cuda_sm10x_tcgen05_guardrail_trap_col_being_dealloced_not_returned_by_alloc)
$__internal_0_$__cuda_sm10x_tcgen05_guardrail_trap_col_being_dealloced_not_returned_by_alloc:
[----:B------:R-:W-:Y:S05]  /*4e80*/  BPT.TRAP 0x1 ;  /* 0x000000040000795c */ /* 0x000fea0000300000 */
[----:B------:R-:W-:-:S04]  /*4e90*/  IMAD.MOV.U32 R3, RZ, RZ, 0x0 ;  /* 0x00000000ff037424 */ /* 0x000fc800078e00ff */
[----:B------:R-:W-:Y:S05]  /*4ea0*/  RET.REL.NODEC R2 `(matmul_kernel) ;  /* 0xffffffb002547950 */ /* 0x000fea0003c3ffff */
        .weak           $__internal_1_$__cuda_sm10x_tcgen05_guardrail_trap_phase_invalid_during_alloc
        .type           $__internal_1_$__cuda_sm10x_tcgen05_guardrail_trap_phase_invalid_during_alloc,@function
        .size           $__internal_1_$__cuda_sm10x_tcgen05_guardrail_trap_phase_invalid_during_alloc,($__internal_2_$__cuda_sm10x_tcgen05_guardrail_trap_unallocated_columns_being_dealloced - $__internal_1_$__cuda_sm10x_tcgen05_guardrail_trap_phase_invalid_during_alloc)
$__internal_1_$__cuda_sm10x_tcgen05_guardrail_trap_phase_invalid_during_alloc:
[----:B------:R-:W-:Y:S05]  /*4eb0*/  BPT.TRAP 0x1 ;  /* 0x000000040000795c */ /* 0x000fea0000300000 */
[----:B------:R-:W-:-:S04]  /*4ec0*/  IMAD.MOV.U32 R3, RZ, RZ, 0x0 ;  /* 0x00000000ff037424 */ /* 0x000fc800078e00ff */
[----:B------:R-:W-:Y:S05]  /*4ed0*/  RET.REL.NODEC R2 `(matmul_kernel) ;  /* 0xffffffb002487950 */ /* 0x000fea0003c3ffff */
        .weak           $__internal_2_$__cuda_sm10x_tcgen05_guardrail_trap_unallocated_columns_being_dealloced
        .type           $__internal_2_$__cuda_sm10x_tcgen05_guardrail_trap_unallocated_columns_being_dealloced,@function
        .size           $__internal_2_$__cuda_sm10x_tcgen05_guardrail_trap_unallocated_columns_being_dealloced,(.L_x_20 - $__internal_2_$__cuda_sm10x_tcgen05_guardrail_trap_unallocated_columns_being_dealloced)
$__internal_2_$__cuda_sm10x_tcgen05_guardrail_trap_unallocated_columns_being_dealloced:
[----:B------:R-:W-:Y:S05]  /*4ee0*/  BPT.TRAP 0x1 ;  /* 0x000000040000795c */ /* 0x000fea0000300000 */
[----:B------:R-:W-:-:S04]  /*4ef0*/  IMAD.MOV.U32 R3, RZ, RZ, 0x0 ;  /* 0x00000000ff037424 */ /* 0x000fc800078e00ff */
[----:B------:R-:W-:Y:S05]  /*4f00*/  RET.REL.NODEC R2 `(matmul_kernel) ;  /* 0xffffffb0023c7950 */ /* 0x000fea0003c3ffff */
.L_x_17:
[----:B------:R-:W-:-:S00]  /*4f10*/  BRA `(.L_x_17) ;  /* 0xfffffffc00fc7947 */ /* 0x000fc0000383ffff */
[----:B------:R-:W-:-:S00]  /*4f20*/  NOP ;  /* 0x0000000000007918 */ /* 0x000fc00000000000 */
        /* <DEDUP_REMOVED lines=13> */
.L_x_20:


//--------------------- .nv.shared.matmul_kernel  --------------------------
	.section	.nv.shared.matmul_kernel,"aw",@nobits
	.sectionflags	@""
	.align	16
	.zero		1024


//--------------------- .nv.shared.reserved.0     --------------------------
	.section	.nv.shared.reserved.0,"aw",@nobits
	.align	8
	.weak		__nv_reservedSMEM_offset_0_alias
	.size		__nv_reservedSMEM_offset_0_alias, 0, 64
	.other		__nv_reservedSMEM_offset_0_alias,@"STO_CUDA_RESERVED_SHARED STV_DEFAULT"
__nv_reservedSMEM_offset_0_alias:
	.zero		0
.nv.shared.reserved.0:
	.zero		64
	.weak		__nv_reservedSMEM_allocation_phase
	.type		__nv_reservedSMEM_allocation_phase,@object
	.size		__nv_reservedSMEM_allocation_phase,(.L_0 - __nv_reservedSMEM_allocation_phase)
__nv_reservedSMEM_allocation_phase:
	.zero		1
.L_0:
	.zero		7
	.weak		__nv_reservedSMEM_devtool_atexit_pc
	.type		__nv_reservedSMEM_devtool_atexit_pc,@object
	.size		__nv_reservedSMEM_devtool_atexit_pc,(__nv_reservedSMEM_allocation_mask - __nv_reservedSMEM_devtool_atexit_pc)
__nv_reservedSMEM_devtool_atexit_pc:
	.zero		8
	.weak		__nv_reservedSMEM_allocation_mask
	.type		__nv_reservedSMEM_allocation_mask,@object
	.size		__nv_reservedSMEM_allocation_mask,(.L_2 - __nv_reservedSMEM_allocation_mask)
__nv_reservedSMEM_allocation_mask:
	.zero		4
.L_2:


//--------------------- .nv.constant0.matmul_kernel --------------------------
	.section	.nv.constant0.matmul_kernel,"a",@progbits
	.sectionflags	@""
	.align	4
.nv.constant0.matmul_kernel:
	.zero		976


//--------------------- SYMBOLS --------------------------

	.type		.nv.reservedSmem.offset0,@object
	.size		.nv.reservedSmem.offset0,0x4
	.type		.nv.reservedSmem.cap,@object
	.size		.nv.reservedSmem.cap,0x4
